//
// Generated by NVIDIA NVVM Compiler
//
// Compiler Build ID: CL-36424714
// Cuda compilation tools, release 13.0, V13.0.88
// Based on NVVM 20.0.0
//

.version 9.0
.target sm_100
.address_size 64

	// .globl	_Z12Kernel_normePfS_PiS0_iii

.visible .entry _Z12Kernel_normePfS_PiS0_iii(
	.param .u64 .ptr .align 1 _Z12Kernel_normePfS_PiS0_iii_param_0,
	.param .u64 .ptr .align 1 _Z12Kernel_normePfS_PiS0_iii_param_1,
	.param .u64 .ptr .align 1 _Z12Kernel_normePfS_PiS0_iii_param_2,
	.param .u64 .ptr .align 1 _Z12Kernel_normePfS_PiS0_iii_param_3,
	.param .u32 _Z12Kernel_normePfS_PiS0_iii_param_4,
	.param .u32 _Z12Kernel_normePfS_PiS0_iii_param_5,
	.param .u32 _Z12Kernel_normePfS_PiS0_iii_param_6
)
{
	.reg .pred 	%p<11>;
	.reg .b32 	%r<25>;
	.reg .b32 	%f<53>;
	.reg .b64 	%rd<97>;

	ld.param.u64 	%rd11, [_Z12Kernel_normePfS_PiS0_iii_param_0];
	ld.param.u64 	%rd9, [_Z12Kernel_normePfS_PiS0_iii_param_1];
	ld.param.u64 	%rd12, [_Z12Kernel_normePfS_PiS0_iii_param_2];
	ld.param.u64 	%rd10, [_Z12Kernel_normePfS_PiS0_iii_param_3];
	ld.param.s32 	%rd13, [_Z12Kernel_normePfS_PiS0_iii_param_4];
	ld.param.u32 	%r13, [_Z12Kernel_normePfS_PiS0_iii_param_5];
	ld.param.u32 	%r14, [_Z12Kernel_normePfS_PiS0_iii_param_6];
	cvta.to.global.u64 	%rd1, %rd11;
	cvta.to.global.u64 	%rd2, %rd12;
	mov.u32 	%r15, %tid.x;
	mov.u32 	%r16, %ctaid.x;
	mov.u32 	%r17, %ntid.x;
	mad.lo.s32 	%r18, %r16, %r17, %r15;
	cvt.u64.u32 	%rd3, %r18;
	setp.ge.s64 	%p1, %rd3, %rd13;
	@%p1 bra 	$L__BB0_14;
	cvta.to.global.u64 	%rd14, %rd10;
	shl.b64 	%rd15, %rd3, 2;
	add.s64 	%rd16, %rd14, %rd15;
	ld.global.u32 	%r1, [%rd16];
	setp.lt.s32 	%p2, %r1, 1;
	mov.f32 	%f52, 0f00000000;
	@%p2 bra 	$L__BB0_13;
	cvt.s64.s32 	%rd17, %r14;
	mul.lo.s64 	%rd4, %rd17, %rd3;
	cvt.s64.s32 	%rd18, %r13;
	mul.lo.s64 	%rd5, %rd18, %rd3;
	and.b32  	%r2, %r1, 7;
	setp.lt.u32 	%p3, %r1, 8;
	mov.f32 	%f52, 0f00000000;
	mov.b32 	%r23, 0;
	@%p3 bra 	$L__BB0_5;
	and.b32  	%r23, %r1, 2147483640;
	neg.s32 	%r21, %r23;
	shl.b64 	%rd19, %rd4, 2;
	add.s64 	%rd20, %rd19, %rd2;
	add.s64 	%rd96, %rd20, 16;
	mov.f32 	%f52, 0f00000000;
$L__BB0_4:
	.pragma "nounroll";
	ld.global.s32 	%rd21, [%rd96+-16];
	add.s64 	%rd22, %rd5, %rd21;
	shl.b64 	%rd23, %rd22, 2;
	add.s64 	%rd24, %rd1, %rd23;
	ld.global.f32 	%f17, [%rd24];
	fma.rn.f32 	%f18, %f17, %f17, %f52;
	ld.global.s32 	%rd25, [%rd96+-12];
	add.s64 	%rd26, %rd5, %rd25;
	shl.b64 	%rd27, %rd26, 2;
	add.s64 	%rd28, %rd1, %rd27;
	ld.global.f32 	%f19, [%rd28];
	fma.rn.f32 	%f20, %f19, %f19, %f18;
	ld.global.s32 	%rd29, [%rd96+-8];
	add.s64 	%rd30, %rd5, %rd29;
	shl.b64 	%rd31, %rd30, 2;
	add.s64 	%rd32, %rd1, %rd31;
	ld.global.f32 	%f21, [%rd32];
	fma.rn.f32 	%f22, %f21, %f21, %f20;
	ld.global.s32 	%rd33, [%rd96+-4];
	add.s64 	%rd34, %rd5, %rd33;
	shl.b64 	%rd35, %rd34, 2;
	add.s64 	%rd36, %rd1, %rd35;
	ld.global.f32 	%f23, [%rd36];
	fma.rn.f32 	%f24, %f23, %f23, %f22;
	ld.global.s32 	%rd37, [%rd96];
	add.s64 	%rd38, %rd5, %rd37;
	shl.b64 	%rd39, %rd38, 2;
	add.s64 	%rd40, %rd1, %rd39;
	ld.global.f32 	%f25, [%rd40];
	fma.rn.f32 	%f26, %f25, %f25, %f24;
	ld.global.s32 	%rd41, [%rd96+4];
	add.s64 	%rd42, %rd5, %rd41;
	shl.b64 	%rd43, %rd42, 2;
	add.s64 	%rd44, %rd1, %rd43;
	ld.global.f32 	%f27, [%rd44];
	fma.rn.f32 	%f28, %f27, %f27, %f26;
	ld.global.s32 	%rd45, [%rd96+8];
	add.s64 	%rd46, %rd5, %rd45;
	shl.b64 	%rd47, %rd46, 2;
	add.s64 	%rd48, %rd1, %rd47;
	ld.global.f32 	%f29, [%rd48];
	fma.rn.f32 	%f30, %f29, %f29, %f28;
	ld.global.s32 	%rd49, [%rd96+12];
	add.s64 	%rd50, %rd5, %rd49;
	shl.b64 	%rd51, %rd50, 2;
	add.s64 	%rd52, %rd1, %rd51;
	ld.global.f32 	%f31, [%rd52];
	fma.rn.f32 	%f52, %f31, %f31, %f30;
	add.s32 	%r21, %r21, 8;
	add.s64 	%rd96, %rd96, 32;
	setp.ne.s32 	%p4, %r21, 0;
	@%p4 bra 	$L__BB0_4;
$L__BB0_5:
	setp.eq.s32 	%p5, %r2, 0;
	@%p5 bra 	$L__BB0_13;
	and.b32  	%r8, %r1, 3;
	setp.lt.u32 	%p6, %r2, 4;
	@%p6 bra 	$L__BB0_8;
	cvt.u64.u32 	%rd53, %r23;
	add.s64 	%rd54, %rd4, %rd53;
	shl.b64 	%rd55, %rd54, 2;
	add.s64 	%rd56, %rd2, %rd55;
	ld.global.s32 	%rd57, [%rd56];
	add.s64 	%rd58, %rd5, %rd57;
	shl.b64 	%rd59, %rd58, 2;
	add.s64 	%rd60, %rd1, %rd59;
	ld.global.f32 	%f33, [%rd60];
	fma.rn.f32 	%f34, %f33, %f33, %f52;
	ld.global.s32 	%rd61, [%rd56+4];
	add.s64 	%rd62, %rd5, %rd61;
	shl.b64 	%rd63, %rd62, 2;
	add.s64 	%rd64, %rd1, %rd63;
	ld.global.f32 	%f35, [%rd64];
	fma.rn.f32 	%f36, %f35, %f35, %f34;
	ld.global.s32 	%rd65, [%rd56+8];
	add.s64 	%rd66, %rd5, %rd65;
	shl.b64 	%rd67, %rd66, 2;
	add.s64 	%rd68, %rd1, %rd67;
	ld.global.f32 	%f37, [%rd68];
	fma.rn.f32 	%f38, %f37, %f37, %f36;
	ld.global.s32 	%rd69, [%rd56+12];
	add.s64 	%rd70, %rd5, %rd69;
	shl.b64 	%rd71, %rd70, 2;
	add.s64 	%rd72, %rd1, %rd71;
	ld.global.f32 	%f39, [%rd72];
	fma.rn.f32 	%f52, %f39, %f39, %f38;
	add.s32 	%r23, %r23, 4;
$L__BB0_8:
	setp.eq.s32 	%p7, %r8, 0;
	@%p7 bra 	$L__BB0_13;
	setp.eq.s32 	%p8, %r8, 1;
	@%p8 bra 	$L__BB0_11;
	cvt.u64.u32 	%rd73, %r23;
	add.s64 	%rd74, %rd4, %rd73;
	shl.b64 	%rd75, %rd74, 2;
	add.s64 	%rd76, %rd2, %rd75;
	ld.global.s32 	%rd77, [%rd76];
	add.s64 	%rd78, %rd5, %rd77;
	shl.b64 	%rd79, %rd78, 2;
	add.s64 	%rd80, %rd1, %rd79;
	ld.global.f32 	%f41, [%rd80];
	fma.rn.f32 	%f42, %f41, %f41, %f52;
	ld.global.s32 	%rd81, [%rd76+4];
	add.s64 	%rd82, %rd5, %rd81;
	shl.b64 	%rd83, %rd82, 2;
	add.s64 	%rd84, %rd1, %rd83;
	ld.global.f32 	%f43, [%rd84];
	fma.rn.f32 	%f52, %f43, %f43, %f42;
	add.s32 	%r23, %r23, 2;
$L__BB0_11:
	and.b32  	%r20, %r1, 1;
	setp.eq.b32 	%p9, %r20, 1;
	not.pred 	%p10, %p9;
	@%p10 bra 	$L__BB0_13;
	cvt.u64.u32 	%rd85, %r23;
	add.s64 	%rd86, %rd4, %rd85;
	shl.b64 	%rd87, %rd86, 2;
	add.s64 	%rd88, %rd2, %rd87;
	ld.global.s32 	%rd89, [%rd88];
	add.s64 	%rd90, %rd5, %rd89;
	shl.b64 	%rd91, %rd90, 2;
	add.s64 	%rd92, %rd1, %rd91;
	ld.global.f32 	%f44, [%rd92];
	fma.rn.f32 	%f52, %f44, %f44, %f52;
$L__BB0_13:
	cvta.to.global.u64 	%rd93, %rd9;
	add.s64 	%rd95, %rd93, %rd15;
	st.global.f32 	[%rd95], %f52;
$L__BB0_14:
	ret;

}
	// .globl	_Z11Kernel_gausPfS_S_iiiPifS0_S0_i
.visible .entry _Z11Kernel_gausPfS_S_iiiPifS0_S0_i(
	.param .u64 .ptr .align 1 _Z11Kernel_gausPfS_S_iiiPifS0_S0_i_param_0,
	.param .u64 .ptr .align 1 _Z11Kernel_gausPfS_S_iiiPifS0_S0_i_param_1,
	.param .u64 .ptr .align 1 _Z11Kernel_gausPfS_S_iiiPifS0_S0_i_param_2,
	.param .u32 _Z11Kernel_gausPfS_S_iiiPifS0_S0_i_param_3,
	.param .u32 _Z11Kernel_gausPfS_S_iiiPifS0_S0_i_param_4,
	.param .u32 _Z11Kernel_gausPfS_S_iiiPifS0_S0_i_param_5,
	.param .u64 .ptr .align 1 _Z11Kernel_gausPfS_S_iiiPifS0_S0_i_param_6,
	.param .f32 _Z11Kernel_gausPfS_S_iiiPifS0_S0_i_param_7,
	.param .u64 .ptr .align 1 _Z11Kernel_gausPfS_S_iiiPifS0_S0_i_param_8,
	.param .u64 .ptr .align 1 _Z11Kernel_gausPfS_S_iiiPifS0_S0_i_param_9,
	.param .u32 _Z11Kernel_gausPfS_S_iiiPifS0_S0_i_param_10
)
{
	.reg .pred 	%p<14>;
	.reg .b32 	%r<104>;
	.reg .b32 	%f<85>;
	.reg .b64 	%rd<92>;
	.reg .b64 	%fd<10>;

	ld.param.u64 	%rd12, [_Z11Kernel_gausPfS_S_iiiPifS0_S0_i_param_0];
	ld.param.u64 	%rd9, [_Z11Kernel_gausPfS_S_iiiPifS0_S0_i_param_1];
	ld.param.u64 	%rd13, [_Z11Kernel_gausPfS_S_iiiPifS0_S0_i_param_2];
	ld.param.u32 	%r30, [_Z11Kernel_gausPfS_S_iiiPifS0_S0_i_param_3];
	ld.param.u32 	%r31, [_Z11Kernel_gausPfS_S_iiiPifS0_S0_i_param_4];
	ld.param.u32 	%r32, [_Z11Kernel_gausPfS_S_iiiPifS0_S0_i_param_5];
	ld.param.u64 	%rd10, [_Z11Kernel_gausPfS_S_iiiPifS0_S0_i_param_6];
	ld.param.f32 	%f13, [_Z11Kernel_gausPfS_S_iiiPifS0_S0_i_param_7];
	ld.param.u64 	%rd14, [_Z11Kernel_gausPfS_S_iiiPifS0_S0_i_param_8];
	cvta.to.global.u64 	%rd1, %rd12;
	cvta.to.global.u64 	%rd2, %rd14;
	cvta.to.global.u64 	%rd3, %rd13;
	mov.u32 	%r34, %ctaid.x;
	mov.u32 	%r1, %ntid.x;
	mov.u32 	%r35, %tid.x;
	mad.lo.s32 	%r96, %r34, %r1, %r35;
	setp.ge.s32 	%p1, %r96, %r30;
	@%p1 bra 	$L__BB1_19;
	mov.u32 	%r36, %ntid.y;
	mov.u32 	%r37, %nctaid.y;
	mul.lo.s32 	%r3, %r36, %r37;
	mov.u32 	%r38, %nctaid.x;
	mul.lo.s32 	%r4, %r1, %r38;
	add.s64 	%rd4, %rd2, 16;
	mov.u32 	%r39, %tid.y;
	mov.u32 	%r40, %ctaid.y;
	mad.lo.s32 	%r103, %r40, %r36, %r39;
	cvta.to.global.u64 	%rd5, %rd10;
	cvta.to.global.u64 	%rd6, %rd9;
$L__BB1_2:
	setp.ge.s32 	%p2, %r103, %r32;
	@%p2 bra 	$L__BB1_18;
	ld.param.u32 	%r94, [_Z11Kernel_gausPfS_S_iiiPifS0_S0_i_param_10];
	ld.param.u64 	%rd91, [_Z11Kernel_gausPfS_S_iiiPifS0_S0_i_param_9];
	cvta.to.global.u64 	%rd15, %rd91;
	mul.wide.s32 	%rd16, %r96, 4;
	add.s64 	%rd7, %rd15, %rd16;
	mul.lo.s32 	%r8, %r96, %r94;
	mul.lo.s32 	%r9, %r96, %r31;
	add.s64 	%rd8, %rd3, %rd16;
$L__BB1_4:
	mul.wide.s32 	%rd17, %r103, 4;
	add.s64 	%rd18, %rd5, %rd17;
	ld.global.u32 	%r11, [%rd18];
	ld.global.u32 	%r12, [%rd7];
	setp.lt.s32 	%p3, %r12, 1;
	mov.f64 	%fd9, 0d0000000000000000;
	@%p3 bra 	$L__BB1_17;
	mul.lo.s32 	%r13, %r11, %r31;
	setp.lt.u32 	%p4, %r12, 8;
	mov.b32 	%r101, 0;
	mov.f32 	%f84, 0f00000000;
	@%p4 bra 	$L__BB1_8;
	and.b32  	%r101, %r12, 2147483640;
	neg.s32 	%r99, %r101;
	mov.f32 	%f84, 0f00000000;
	mov.u32 	%r98, %r8;
$L__BB1_7:
	.pragma "nounroll";
	mul.wide.s32 	%rd19, %r98, 4;
	add.s64 	%rd20, %rd4, %rd19;
	ld.global.u32 	%r42, [%rd20+-16];
	add.s32 	%r43, %r42, %r9;
	mul.wide.s32 	%rd21, %r43, 4;
	add.s64 	%rd22, %rd1, %rd21;
	ld.global.f32 	%f17, [%rd22];
	add.s32 	%r44, %r42, %r13;
	mul.wide.s32 	%rd23, %r44, 4;
	add.s64 	%rd24, %rd1, %rd23;
	ld.global.f32 	%f18, [%rd24];
	fma.rn.f32 	%f19, %f17, %f18, %f84;
	ld.global.u32 	%r45, [%rd20+-12];
	add.s32 	%r46, %r45, %r9;
	mul.wide.s32 	%rd25, %r46, 4;
	add.s64 	%rd26, %rd1, %rd25;
	ld.global.f32 	%f20, [%rd26];
	add.s32 	%r47, %r45, %r13;
	mul.wide.s32 	%rd27, %r47, 4;
	add.s64 	%rd28, %rd1, %rd27;
	ld.global.f32 	%f21, [%rd28];
	fma.rn.f32 	%f22, %f20, %f21, %f19;
	ld.global.u32 	%r48, [%rd20+-8];
	add.s32 	%r49, %r48, %r9;
	mul.wide.s32 	%rd29, %r49, 4;
	add.s64 	%rd30, %rd1, %rd29;
	ld.global.f32 	%f23, [%rd30];
	add.s32 	%r50, %r48, %r13;
	mul.wide.s32 	%rd31, %r50, 4;
	add.s64 	%rd32, %rd1, %rd31;
	ld.global.f32 	%f24, [%rd32];
	fma.rn.f32 	%f25, %f23, %f24, %f22;
	ld.global.u32 	%r51, [%rd20+-4];
	add.s32 	%r52, %r51, %r9;
	mul.wide.s32 	%rd33, %r52, 4;
	add.s64 	%rd34, %rd1, %rd33;
	ld.global.f32 	%f26, [%rd34];
	add.s32 	%r53, %r51, %r13;
	mul.wide.s32 	%rd35, %r53, 4;
	add.s64 	%rd36, %rd1, %rd35;
	ld.global.f32 	%f27, [%rd36];
	fma.rn.f32 	%f28, %f26, %f27, %f25;
	ld.global.u32 	%r54, [%rd20];
	add.s32 	%r55, %r54, %r9;
	mul.wide.s32 	%rd37, %r55, 4;
	add.s64 	%rd38, %rd1, %rd37;
	ld.global.f32 	%f29, [%rd38];
	add.s32 	%r56, %r54, %r13;
	mul.wide.s32 	%rd39, %r56, 4;
	add.s64 	%rd40, %rd1, %rd39;
	ld.global.f32 	%f30, [%rd40];
	fma.rn.f32 	%f31, %f29, %f30, %f28;
	ld.global.u32 	%r57, [%rd20+4];
	add.s32 	%r58, %r57, %r9;
	mul.wide.s32 	%rd41, %r58, 4;
	add.s64 	%rd42, %rd1, %rd41;
	ld.global.f32 	%f32, [%rd42];
	add.s32 	%r59, %r57, %r13;
	mul.wide.s32 	%rd43, %r59, 4;
	add.s64 	%rd44, %rd1, %rd43;
	ld.global.f32 	%f33, [%rd44];
	fma.rn.f32 	%f34, %f32, %f33, %f31;
	ld.global.u32 	%r60, [%rd20+8];
	add.s32 	%r61, %r60, %r9;
	mul.wide.s32 	%rd45, %r61, 4;
	add.s64 	%rd46, %rd1, %rd45;
	ld.global.f32 	%f35, [%rd46];
	add.s32 	%r62, %r60, %r13;
	mul.wide.s32 	%rd47, %r62, 4;
	add.s64 	%rd48, %rd1, %rd47;
	ld.global.f32 	%f36, [%rd48];
	fma.rn.f32 	%f37, %f35, %f36, %f34;
	ld.global.u32 	%r63, [%rd20+12];
	add.s32 	%r64, %r63, %r9;
	mul.wide.s32 	%rd49, %r64, 4;
	add.s64 	%rd50, %rd1, %rd49;
	ld.global.f32 	%f38, [%rd50];
	add.s32 	%r65, %r63, %r13;
	mul.wide.s32 	%rd51, %r65, 4;
	add.s64 	%rd52, %rd1, %rd51;
	ld.global.f32 	%f39, [%rd52];
	fma.rn.f32 	%f84, %f38, %f39, %f37;
	add.s32 	%r99, %r99, 8;
	add.s32 	%r98, %r98, 8;
	setp.ne.s32 	%p5, %r99, 0;
	@%p5 bra 	$L__BB1_7;
$L__BB1_8:
	and.b32  	%r21, %r12, 7;
	setp.eq.s32 	%p6, %r21, 0;
	@%p6 bra 	$L__BB1_16;
	setp.lt.u32 	%p7, %r21, 4;
	@%p7 bra 	$L__BB1_11;
	add.s32 	%r66, %r101, %r8;
	mul.wide.s32 	%rd53, %r66, 4;
	add.s64 	%rd54, %rd2, %rd53;
	ld.global.u32 	%r67, [%rd54];
	add.s32 	%r68, %r67, %r9;
	mul.wide.s32 	%rd55, %r68, 4;
	add.s64 	%rd56, %rd1, %rd55;
	ld.global.f32 	%f41, [%rd56];
	add.s32 	%r69, %r67, %r13;
	mul.wide.s32 	%rd57, %r69, 4;
	add.s64 	%rd58, %rd1, %rd57;
	ld.global.f32 	%f42, [%rd58];
	fma.rn.f32 	%f43, %f41, %f42, %f84;
	ld.global.u32 	%r70, [%rd54+4];
	add.s32 	%r71, %r70, %r9;
	mul.wide.s32 	%rd59, %r71, 4;
	add.s64 	%rd60, %rd1, %rd59;
	ld.global.f32 	%f44, [%rd60];
	add.s32 	%r72, %r70, %r13;
	mul.wide.s32 	%rd61, %r72, 4;
	add.s64 	%rd62, %rd1, %rd61;
	ld.global.f32 	%f45, [%rd62];
	fma.rn.f32 	%f46, %f44, %f45, %f43;
	ld.global.u32 	%r73, [%rd54+8];
	add.s32 	%r74, %r73, %r9;
	mul.wide.s32 	%rd63, %r74, 4;
	add.s64 	%rd64, %rd1, %rd63;
	ld.global.f32 	%f47, [%rd64];
	add.s32 	%r75, %r73, %r13;
	mul.wide.s32 	%rd65, %r75, 4;
	add.s64 	%rd66, %rd1, %rd65;
	ld.global.f32 	%f48, [%rd66];
	fma.rn.f32 	%f49, %f47, %f48, %f46;
	ld.global.u32 	%r76, [%rd54+12];
	add.s32 	%r77, %r76, %r9;
	mul.wide.s32 	%rd67, %r77, 4;
	add.s64 	%rd68, %rd1, %rd67;
	ld.global.f32 	%f50, [%rd68];
	add.s32 	%r78, %r76, %r13;
	mul.wide.s32 	%rd69, %r78, 4;
	add.s64 	%rd70, %rd1, %rd69;
	ld.global.f32 	%f51, [%rd70];
	fma.rn.f32 	%f84, %f50, %f51, %f49;
	add.s32 	%r101, %r101, 4;
$L__BB1_11:
	and.b32  	%r24, %r12, 3;
	setp.eq.s32 	%p8, %r24, 0;
	@%p8 bra 	$L__BB1_16;
	setp.eq.s32 	%p9, %r24, 1;
	@%p9 bra 	$L__BB1_14;
	add.s32 	%r79, %r101, %r8;
	mul.wide.s32 	%rd71, %r79, 4;
	add.s64 	%rd72, %rd2, %rd71;
	ld.global.u32 	%r80, [%rd72];
	add.s32 	%r81, %r80, %r9;
	mul.wide.s32 	%rd73, %r81, 4;
	add.s64 	%rd74, %rd1, %rd73;
	ld.global.f32 	%f53, [%rd74];
	add.s32 	%r82, %r80, %r13;
	mul.wide.s32 	%rd75, %r82, 4;
	add.s64 	%rd76, %rd1, %rd75;
	ld.global.f32 	%f54, [%rd76];
	fma.rn.f32 	%f55, %f53, %f54, %f84;
	ld.global.u32 	%r83, [%rd72+4];
	add.s32 	%r84, %r83, %r9;
	mul.wide.s32 	%rd77, %r84, 4;
	add.s64 	%rd78, %rd1, %rd77;
	ld.global.f32 	%f56, [%rd78];
	add.s32 	%r85, %r83, %r13;
	mul.wide.s32 	%rd79, %r85, 4;
	add.s64 	%rd80, %rd1, %rd79;
	ld.global.f32 	%f57, [%rd80];
	fma.rn.f32 	%f84, %f56, %f57, %f55;
	add.s32 	%r101, %r101, 2;
$L__BB1_14:
	and.b32  	%r86, %r12, 1;
	setp.eq.b32 	%p10, %r86, 1;
	not.pred 	%p11, %p10;
	@%p11 bra 	$L__BB1_16;
	add.s32 	%r87, %r101, %r8;
	mul.wide.s32 	%rd81, %r87, 4;
	add.s64 	%rd82, %rd2, %rd81;
	ld.global.u32 	%r88, [%rd82];
	add.s32 	%r89, %r88, %r9;
	mul.wide.s32 	%rd83, %r89, 4;
	add.s64 	%rd84, %rd1, %rd83;
	ld.global.f32 	%f58, [%rd84];
	add.s32 	%r90, %r88, %r13;
	mul.wide.s32 	%rd85, %r90, 4;
	add.s64 	%rd86, %rd1, %rd85;
	ld.global.f32 	%f59, [%rd86];
	fma.rn.f32 	%f84, %f58, %f59, %f84;
$L__BB1_16:
	cvt.f64.f32 	%fd4, %f84;
	add.f64 	%fd9, %fd4, %fd4;
$L__BB1_17:
	ld.global.f32 	%f60, [%rd8];
	cvt.f64.f32 	%fd5, %f60;
	sub.f64 	%fd6, %fd5, %fd9;
	mul.wide.s32 	%rd87, %r11, 4;
	add.s64 	%rd88, %rd3, %rd87;
	ld.global.f32 	%f61, [%rd88];
	cvt.f64.f32 	%fd7, %f61;
	add.f64 	%fd8, %fd6, %fd7;
	cvt.rn.f32.f64 	%f62, %fd8;
	neg.f32 	%f63, %f62;
	mul.f32 	%f64, %f13, %f63;
	fma.rn.f32 	%f65, %f64, 0f3BBB989D, 0f3F000000;
	cvt.sat.f32.f32 	%f66, %f65;
	mov.f32 	%f67, 0f4B400001;
	mov.f32 	%f68, 0f437C0000;
	fma.rm.f32 	%f69, %f66, %f68, %f67;
	add.f32 	%f70, %f69, 0fCB40007F;
	neg.f32 	%f71, %f70;
	fma.rn.f32 	%f72, %f64, 0f3FB8AA3B, %f71;
	fma.rn.f32 	%f73, %f64, 0f32A57060, %f72;
	mov.b32 	%r91, %f69;
	shl.b32 	%r92, %r91, 23;
	mov.b32 	%f74, %r92;
	ex2.approx.ftz.f32 	%f75, %f73;
	mul.f32 	%f76, %f75, %f74;
	mad.lo.s32 	%r93, %r103, %r30, %r96;
	mul.wide.s32 	%rd89, %r93, 4;
	add.s64 	%rd90, %rd6, %rd89;
	st.global.f32 	[%rd90], %f76;
	add.s32 	%r103, %r103, %r3;
	setp.lt.s32 	%p12, %r103, %r32;
	@%p12 bra 	$L__BB1_4;
$L__BB1_18:
	add.s32 	%r96, %r96, %r4;
	setp.lt.s32 	%p13, %r96, %r30;
	@%p13 bra 	$L__BB1_2;
$L__BB1_19:
	ret;

}
	// .globl	_Z14Kernel_linearePfS_iiiPiS0_S0_i
.visible .entry _Z14Kernel_linearePfS_iiiPiS0_S0_i(
	.param .u64 .ptr .align 1 _Z14Kernel_linearePfS_iiiPiS0_S0_i_param_0,
	.param .u64 .ptr .align 1 _Z14Kernel_linearePfS_iiiPiS0_S0_i_param_1,
	.param .u32 _Z14Kernel_linearePfS_iiiPiS0_S0_i_param_2,
	.param .u32 _Z14Kernel_linearePfS_iiiPiS0_S0_i_param_3,
	.param .u32 _Z14Kernel_linearePfS_iiiPiS0_S0_i_param_4,
	.param .u64 .ptr .align 1 _Z14Kernel_linearePfS_iiiPiS0_S0_i_param_5,
	.param .u64 .ptr .align 1 _Z14Kernel_linearePfS_iiiPiS0_S0_i_param_6,
	.param .u64 .ptr .align 1 _Z14Kernel_linearePfS_iiiPiS0_S0_i_param_7,
	.param .u32 _Z14Kernel_linearePfS_iiiPiS0_S0_i_param_8
)
{
	.reg .pred 	%p<14>;
	.reg .b32 	%r<103>;
	.reg .b32 	%f<68>;
	.reg .b64 	%rd<87>;

	ld.param.u64 	%rd9, [_Z14Kernel_linearePfS_iiiPiS0_S0_i_param_0];
	ld.param.u64 	%rd6, [_Z14Kernel_linearePfS_iiiPiS0_S0_i_param_1];
	ld.param.u32 	%r28, [_Z14Kernel_linearePfS_iiiPiS0_S0_i_param_2];
	ld.param.u32 	%r29, [_Z14Kernel_linearePfS_iiiPiS0_S0_i_param_3];
	ld.param.u32 	%r30, [_Z14Kernel_linearePfS_iiiPiS0_S0_i_param_4];
	ld.param.u64 	%rd7, [_Z14Kernel_linearePfS_iiiPiS0_S0_i_param_5];
	ld.param.u64 	%rd10, [_Z14Kernel_linearePfS_iiiPiS0_S0_i_param_6];
	cvta.to.global.u64 	%rd1, %rd9;
	cvta.to.global.u64 	%rd2, %rd10;
	mov.u32 	%r32, %ctaid.x;
	mov.u32 	%r1, %ntid.x;
	mov.u32 	%r33, %tid.x;
	mad.lo.s32 	%r95, %r32, %r1, %r33;
	setp.ge.s32 	%p1, %r95, %r28;
	@%p1 bra 	$L__BB2_18;
	mov.u32 	%r34, %ntid.y;
	mov.u32 	%r35, %nctaid.y;
	mul.lo.s32 	%r3, %r34, %r35;
	mov.u32 	%r36, %nctaid.x;
	mul.lo.s32 	%r4, %r1, %r36;
	add.s64 	%rd3, %rd2, 16;
	mov.u32 	%r37, %tid.y;
	mov.u32 	%r38, %ctaid.y;
	mad.lo.s32 	%r102, %r38, %r34, %r37;
	cvta.to.global.u64 	%rd4, %rd7;
	cvta.to.global.u64 	%rd5, %rd6;
$L__BB2_2:
	setp.ge.s32 	%p2, %r102, %r30;
	@%p2 bra 	$L__BB2_17;
	ld.param.u32 	%r93, [_Z14Kernel_linearePfS_iiiPiS0_S0_i_param_8];
	mul.lo.s32 	%r8, %r95, %r93;
	mul.lo.s32 	%r9, %r95, %r29;
	mul.wide.s32 	%rd12, %r95, 4;
$L__BB2_4:
	ld.param.u64 	%rd86, [_Z14Kernel_linearePfS_iiiPiS0_S0_i_param_7];
	cvta.to.global.u64 	%rd11, %rd86;
	add.s64 	%rd13, %rd11, %rd12;
	ld.global.u32 	%r11, [%rd13];
	setp.lt.s32 	%p3, %r11, 1;
	mov.f32 	%f67, 0f00000000;
	@%p3 bra 	$L__BB2_16;
	mul.wide.s32 	%rd14, %r102, 4;
	add.s64 	%rd15, %rd4, %rd14;
	ld.global.u32 	%r40, [%rd15];
	mul.lo.s32 	%r12, %r40, %r29;
	setp.lt.u32 	%p4, %r11, 8;
	mov.b32 	%r100, 0;
	mov.f32 	%f67, 0f00000000;
	@%p4 bra 	$L__BB2_8;
	and.b32  	%r100, %r11, 2147483640;
	neg.s32 	%r98, %r100;
	mov.f32 	%f67, 0f00000000;
	mov.u32 	%r97, %r8;
$L__BB2_7:
	.pragma "nounroll";
	mul.wide.s32 	%rd16, %r97, 4;
	add.s64 	%rd17, %rd3, %rd16;
	ld.global.u32 	%r41, [%rd17+-16];
	add.s32 	%r42, %r41, %r9;
	mul.wide.s32 	%rd18, %r42, 4;
	add.s64 	%rd19, %rd1, %rd18;
	ld.global.f32 	%f17, [%rd19];
	add.s32 	%r43, %r41, %r12;
	mul.wide.s32 	%rd20, %r43, 4;
	add.s64 	%rd21, %rd1, %rd20;
	ld.global.f32 	%f18, [%rd21];
	fma.rn.f32 	%f19, %f17, %f18, %f67;
	ld.global.u32 	%r44, [%rd17+-12];
	add.s32 	%r45, %r44, %r9;
	mul.wide.s32 	%rd22, %r45, 4;
	add.s64 	%rd23, %rd1, %rd22;
	ld.global.f32 	%f20, [%rd23];
	add.s32 	%r46, %r44, %r12;
	mul.wide.s32 	%rd24, %r46, 4;
	add.s64 	%rd25, %rd1, %rd24;
	ld.global.f32 	%f21, [%rd25];
	fma.rn.f32 	%f22, %f20, %f21, %f19;
	ld.global.u32 	%r47, [%rd17+-8];
	add.s32 	%r48, %r47, %r9;
	mul.wide.s32 	%rd26, %r48, 4;
	add.s64 	%rd27, %rd1, %rd26;
	ld.global.f32 	%f23, [%rd27];
	add.s32 	%r49, %r47, %r12;
	mul.wide.s32 	%rd28, %r49, 4;
	add.s64 	%rd29, %rd1, %rd28;
	ld.global.f32 	%f24, [%rd29];
	fma.rn.f32 	%f25, %f23, %f24, %f22;
	ld.global.u32 	%r50, [%rd17+-4];
	add.s32 	%r51, %r50, %r9;
	mul.wide.s32 	%rd30, %r51, 4;
	add.s64 	%rd31, %rd1, %rd30;
	ld.global.f32 	%f26, [%rd31];
	add.s32 	%r52, %r50, %r12;
	mul.wide.s32 	%rd32, %r52, 4;
	add.s64 	%rd33, %rd1, %rd32;
	ld.global.f32 	%f27, [%rd33];
	fma.rn.f32 	%f28, %f26, %f27, %f25;
	ld.global.u32 	%r53, [%rd17];
	add.s32 	%r54, %r53, %r9;
	mul.wide.s32 	%rd34, %r54, 4;
	add.s64 	%rd35, %rd1, %rd34;
	ld.global.f32 	%f29, [%rd35];
	add.s32 	%r55, %r53, %r12;
	mul.wide.s32 	%rd36, %r55, 4;
	add.s64 	%rd37, %rd1, %rd36;
	ld.global.f32 	%f30, [%rd37];
	fma.rn.f32 	%f31, %f29, %f30, %f28;
	ld.global.u32 	%r56, [%rd17+4];
	add.s32 	%r57, %r56, %r9;
	mul.wide.s32 	%rd38, %r57, 4;
	add.s64 	%rd39, %rd1, %rd38;
	ld.global.f32 	%f32, [%rd39];
	add.s32 	%r58, %r56, %r12;
	mul.wide.s32 	%rd40, %r58, 4;
	add.s64 	%rd41, %rd1, %rd40;
	ld.global.f32 	%f33, [%rd41];
	fma.rn.f32 	%f34, %f32, %f33, %f31;
	ld.global.u32 	%r59, [%rd17+8];
	add.s32 	%r60, %r59, %r9;
	mul.wide.s32 	%rd42, %r60, 4;
	add.s64 	%rd43, %rd1, %rd42;
	ld.global.f32 	%f35, [%rd43];
	add.s32 	%r61, %r59, %r12;
	mul.wide.s32 	%rd44, %r61, 4;
	add.s64 	%rd45, %rd1, %rd44;
	ld.global.f32 	%f36, [%rd45];
	fma.rn.f32 	%f37, %f35, %f36, %f34;
	ld.global.u32 	%r62, [%rd17+12];
	add.s32 	%r63, %r62, %r9;
	mul.wide.s32 	%rd46, %r63, 4;
	add.s64 	%rd47, %rd1, %rd46;
	ld.global.f32 	%f38, [%rd47];
	add.s32 	%r64, %r62, %r12;
	mul.wide.s32 	%rd48, %r64, 4;
	add.s64 	%rd49, %rd1, %rd48;
	ld.global.f32 	%f39, [%rd49];
	fma.rn.f32 	%f67, %f38, %f39, %f37;
	add.s32 	%r98, %r98, 8;
	add.s32 	%r97, %r97, 8;
	setp.ne.s32 	%p5, %r98, 0;
	@%p5 bra 	$L__BB2_7;
$L__BB2_8:
	and.b32  	%r65, %r11, 7;
	setp.eq.s32 	%p6, %r65, 0;
	@%p6 bra 	$L__BB2_16;
	setp.lt.u32 	%p7, %r65, 4;
	@%p7 bra 	$L__BB2_11;
	add.s32 	%r67, %r100, %r8;
	mul.wide.s32 	%rd50, %r67, 4;
	add.s64 	%rd51, %rd2, %rd50;
	ld.global.u32 	%r68, [%rd51];
	add.s32 	%r69, %r68, %r9;
	mul.wide.s32 	%rd52, %r69, 4;
	add.s64 	%rd53, %rd1, %rd52;
	ld.global.f32 	%f41, [%rd53];
	add.s32 	%r70, %r68, %r12;
	mul.wide.s32 	%rd54, %r70, 4;
	add.s64 	%rd55, %rd1, %rd54;
	ld.global.f32 	%f42, [%rd55];
	fma.rn.f32 	%f43, %f41, %f42, %f67;
	ld.global.u32 	%r71, [%rd51+4];
	add.s32 	%r72, %r71, %r9;
	mul.wide.s32 	%rd56, %r72, 4;
	add.s64 	%rd57, %rd1, %rd56;
	ld.global.f32 	%f44, [%rd57];
	add.s32 	%r73, %r71, %r12;
	mul.wide.s32 	%rd58, %r73, 4;
	add.s64 	%rd59, %rd1, %rd58;
	ld.global.f32 	%f45, [%rd59];
	fma.rn.f32 	%f46, %f44, %f45, %f43;
	ld.global.u32 	%r74, [%rd51+8];
	add.s32 	%r75, %r74, %r9;
	mul.wide.s32 	%rd60, %r75, 4;
	add.s64 	%rd61, %rd1, %rd60;
	ld.global.f32 	%f47, [%rd61];
	add.s32 	%r76, %r74, %r12;
	mul.wide.s32 	%rd62, %r76, 4;
	add.s64 	%rd63, %rd1, %rd62;
	ld.global.f32 	%f48, [%rd63];
	fma.rn.f32 	%f49, %f47, %f48, %f46;
	ld.global.u32 	%r77, [%rd51+12];
	add.s32 	%r78, %r77, %r9;
	mul.wide.s32 	%rd64, %r78, 4;
	add.s64 	%rd65, %rd1, %rd64;
	ld.global.f32 	%f50, [%rd65];
	add.s32 	%r79, %r77, %r12;
	mul.wide.s32 	%rd66, %r79, 4;
	add.s64 	%rd67, %rd1, %rd66;
	ld.global.f32 	%f51, [%rd67];
	fma.rn.f32 	%f67, %f50, %f51, %f49;
	add.s32 	%r100, %r100, 4;
$L__BB2_11:
	and.b32  	%r22, %r11, 3;
	setp.eq.s32 	%p8, %r22, 0;
	@%p8 bra 	$L__BB2_16;
	setp.eq.s32 	%p9, %r22, 1;
	@%p9 bra 	$L__BB2_14;
	add.s32 	%r80, %r100, %r8;
	mul.wide.s32 	%rd68, %r80, 4;
	add.s64 	%rd69, %rd2, %rd68;
	ld.global.u32 	%r81, [%rd69];
	add.s32 	%r82, %r81, %r9;
	mul.wide.s32 	%rd70, %r82, 4;
	add.s64 	%rd71, %rd1, %rd70;
	ld.global.f32 	%f53, [%rd71];
	add.s32 	%r83, %r81, %r12;
	mul.wide.s32 	%rd72, %r83, 4;
	add.s64 	%rd73, %rd1, %rd72;
	ld.global.f32 	%f54, [%rd73];
	fma.rn.f32 	%f55, %f53, %f54, %f67;
	ld.global.u32 	%r84, [%rd69+4];
	add.s32 	%r85, %r84, %r9;
	mul.wide.s32 	%rd74, %r85, 4;
	add.s64 	%rd75, %rd1, %rd74;
	ld.global.f32 	%f56, [%rd75];
	add.s32 	%r86, %r84, %r12;
	mul.wide.s32 	%rd76, %r86, 4;
	add.s64 	%rd77, %rd1, %rd76;
	ld.global.f32 	%f57, [%rd77];
	fma.rn.f32 	%f67, %f56, %f57, %f55;
	add.s32 	%r100, %r100, 2;
$L__BB2_14:
	and.b32  	%r87, %r11, 1;
	setp.eq.b32 	%p10, %r87, 1;
	not.pred 	%p11, %p10;
	@%p11 bra 	$L__BB2_16;
	add.s32 	%r88, %r100, %r8;
	mul.wide.s32 	%rd78, %r88, 4;
	add.s64 	%rd79, %rd2, %rd78;
	ld.global.u32 	%r89, [%rd79];
	add.s32 	%r90, %r89, %r9;
	mul.wide.s32 	%rd80, %r90, 4;
	add.s64 	%rd81, %rd1, %rd80;
	ld.global.f32 	%f58, [%rd81];
	add.s32 	%r91, %r89, %r12;
	mul.wide.s32 	%rd82, %r91, 4;
	add.s64 	%rd83, %rd1, %rd82;
	ld.global.f32 	%f59, [%rd83];
	fma.rn.f32 	%f67, %f58, %f59, %f67;
$L__BB2_16:
	mad.lo.s32 	%r92, %r102, %r28, %r95;
	mul.wide.s32 	%rd84, %r92, 4;
	add.s64 	%rd85, %rd5, %rd84;
	st.global.f32 	[%rd85], %f67;
	add.s32 	%r102, %r102, %r3;
	setp.lt.s32 	%p12, %r102, %r30;
	@%p12 bra 	$L__BB2_4;
$L__BB2_17:
	add.s32 	%r95, %r95, %r4;
	setp.lt.s32 	%p13, %r95, %r28;
	@%p13 bra 	$L__BB2_2;
$L__BB2_18:
	ret;

}
	// .globl	_Z18Kernel_polimonialePfS_iiiPiS0_S0_ii
.visible .entry _Z18Kernel_polimonialePfS_iiiPiS0_S0_ii(
	.param .u64 .ptr .align 1 _Z18Kernel_polimonialePfS_iiiPiS0_S0_ii_param_0,
	.param .u64 .ptr .align 1 _Z18Kernel_polimonialePfS_iiiPiS0_S0_ii_param_1,
	.param .u32 _Z18Kernel_polimonialePfS_iiiPiS0_S0_ii_param_2,
	.param .u32 _Z18Kernel_polimonialePfS_iiiPiS0_S0_ii_param_3,
	.param .u32 _Z18Kernel_polimonialePfS_iiiPiS0_S0_ii_param_4,
	.param .u64 .ptr .align 1 _Z18Kernel_polimonialePfS_iiiPiS0_S0_ii_param_5,
	.param .u64 .ptr .align 1 _Z18Kernel_polimonialePfS_iiiPiS0_S0_ii_param_6,
	.param .u64 .ptr .align 1 _Z18Kernel_polimonialePfS_iiiPiS0_S0_ii_param_7,
	.param .u32 _Z18Kernel_polimonialePfS_iiiPiS0_S0_ii_param_8,
	.param .u32 _Z18Kernel_polimonialePfS_iiiPiS0_S0_ii_param_9
)
{
	.reg .pred 	%p<23>;
	.reg .b32 	%r<123>;
	.reg .b32 	%f<90>;
	.reg .b64 	%rd<90>;

	ld.param.u64 	%rd7, [_Z18Kernel_polimonialePfS_iiiPiS0_S0_ii_param_0];
	ld.param.u64 	%rd8, [_Z18Kernel_polimonialePfS_iiiPiS0_S0_ii_param_1];
	ld.param.u32 	%r40, [_Z18Kernel_polimonialePfS_iiiPiS0_S0_ii_param_2];
	ld.param.u32 	%r42, [_Z18Kernel_polimonialePfS_iiiPiS0_S0_ii_param_4];
	ld.param.u64 	%rd9, [_Z18Kernel_polimonialePfS_iiiPiS0_S0_ii_param_6];
	ld.param.u32 	%r44, [_Z18Kernel_polimonialePfS_iiiPiS0_S0_ii_param_9];
	cvta.to.global.u64 	%rd1, %rd7;
	cvta.to.global.u64 	%rd2, %rd9;
	cvta.to.global.u64 	%rd3, %rd8;
	mov.u32 	%r45, %ctaid.x;
	mov.u32 	%r1, %ntid.x;
	mov.u32 	%r46, %tid.x;
	mad.lo.s32 	%r110, %r45, %r1, %r46;
	mov.u32 	%r47, %ctaid.y;
	mov.u32 	%r3, %ntid.y;
	mov.u32 	%r48, %tid.y;
	mad.lo.s32 	%r112, %r47, %r3, %r48;
	setp.ge.s32 	%p1, %r110, %r40;
	@%p1 bra 	$L__BB3_29;
	setp.gt.s32 	%p2, %r44, 0;
	mov.u32 	%r49, %nctaid.y;
	mul.lo.s32 	%r5, %r3, %r49;
	mov.u32 	%r50, %nctaid.x;
	mul.lo.s32 	%r6, %r1, %r50;
	@%p2 bra 	$L__BB3_2;
	bra.uni 	$L__BB3_26;
$L__BB3_2:
	and.b32  	%r7, %r44, 3;
	and.b32  	%r8, %r44, 2147483644;
	add.s64 	%rd4, %rd2, 16;
$L__BB3_3:
	setp.lt.s32 	%p6, %r112, %r42;
	@%p6 bra 	$L__BB3_5;
$L__BB3_4:
	add.s32 	%r110, %r110, %r6;
	setp.lt.s32 	%p22, %r110, %r40;
	@%p22 bra 	$L__BB3_3;
	bra.uni 	$L__BB3_29;
$L__BB3_5:
	ld.param.u32 	%r108, [_Z18Kernel_polimonialePfS_iiiPiS0_S0_ii_param_8];
	ld.param.u32 	%r106, [_Z18Kernel_polimonialePfS_iiiPiS0_S0_ii_param_3];
	mul.lo.s32 	%r13, %r110, %r108;
	mul.lo.s32 	%r14, %r110, %r106;
	mul.wide.s32 	%rd13, %r110, 4;
$L__BB3_6:
	ld.param.u64 	%rd89, [_Z18Kernel_polimonialePfS_iiiPiS0_S0_ii_param_7];
	cvta.to.global.u64 	%rd12, %rd89;
	add.s64 	%rd14, %rd12, %rd13;
	ld.global.u32 	%r16, [%rd14];
	setp.gt.s32 	%p7, %r16, 0;
	mov.f32 	%f86, 0f3F800000;
	@%p7 bra 	$L__BB3_7;
	bra.uni 	$L__BB3_19;
$L__BB3_7:
	ld.param.u64 	%rd88, [_Z18Kernel_polimonialePfS_iiiPiS0_S0_ii_param_5];
	ld.param.u32 	%r107, [_Z18Kernel_polimonialePfS_iiiPiS0_S0_ii_param_3];
	cvta.to.global.u64 	%rd15, %rd88;
	mul.wide.s32 	%rd16, %r112, 4;
	add.s64 	%rd17, %rd15, %rd16;
	ld.global.u32 	%r54, [%rd17];
	mul.lo.s32 	%r31, %r54, %r107;
	setp.lt.u32 	%p8, %r16, 8;
	mov.b32 	%r115, 0;
	mov.f32 	%f84, 0f00000000;
	@%p8 bra 	$L__BB3_10;
	and.b32  	%r115, %r16, 2147483640;
	neg.s32 	%r114, %r115;
	mov.f32 	%f84, 0f00000000;
	mov.u32 	%r113, %r13;
$L__BB3_9:
	.pragma "nounroll";
	mul.wide.s32 	%rd18, %r113, 4;
	add.s64 	%rd19, %rd4, %rd18;
	ld.global.u32 	%r55, [%rd19+-16];
	add.s32 	%r56, %r55, %r14;
	mul.wide.s32 	%rd20, %r56, 4;
	add.s64 	%rd21, %rd1, %rd20;
	ld.global.f32 	%f26, [%rd21];
	add.s32 	%r57, %r55, %r31;
	mul.wide.s32 	%rd22, %r57, 4;
	add.s64 	%rd23, %rd1, %rd22;
	ld.global.f32 	%f27, [%rd23];
	fma.rn.f32 	%f28, %f26, %f27, %f84;
	ld.global.u32 	%r58, [%rd19+-12];
	add.s32 	%r59, %r58, %r14;
	mul.wide.s32 	%rd24, %r59, 4;
	add.s64 	%rd25, %rd1, %rd24;
	ld.global.f32 	%f29, [%rd25];
	add.s32 	%r60, %r58, %r31;
	mul.wide.s32 	%rd26, %r60, 4;
	add.s64 	%rd27, %rd1, %rd26;
	ld.global.f32 	%f30, [%rd27];
	fma.rn.f32 	%f31, %f29, %f30, %f28;
	ld.global.u32 	%r61, [%rd19+-8];
	add.s32 	%r62, %r61, %r14;
	mul.wide.s32 	%rd28, %r62, 4;
	add.s64 	%rd29, %rd1, %rd28;
	ld.global.f32 	%f32, [%rd29];
	add.s32 	%r63, %r61, %r31;
	mul.wide.s32 	%rd30, %r63, 4;
	add.s64 	%rd31, %rd1, %rd30;
	ld.global.f32 	%f33, [%rd31];
	fma.rn.f32 	%f34, %f32, %f33, %f31;
	ld.global.u32 	%r64, [%rd19+-4];
	add.s32 	%r65, %r64, %r14;
	mul.wide.s32 	%rd32, %r65, 4;
	add.s64 	%rd33, %rd1, %rd32;
	ld.global.f32 	%f35, [%rd33];
	add.s32 	%r66, %r64, %r31;
	mul.wide.s32 	%rd34, %r66, 4;
	add.s64 	%rd35, %rd1, %rd34;
	ld.global.f32 	%f36, [%rd35];
	fma.rn.f32 	%f37, %f35, %f36, %f34;
	ld.global.u32 	%r67, [%rd19];
	add.s32 	%r68, %r67, %r14;
	mul.wide.s32 	%rd36, %r68, 4;
	add.s64 	%rd37, %rd1, %rd36;
	ld.global.f32 	%f38, [%rd37];
	add.s32 	%r69, %r67, %r31;
	mul.wide.s32 	%rd38, %r69, 4;
	add.s64 	%rd39, %rd1, %rd38;
	ld.global.f32 	%f39, [%rd39];
	fma.rn.f32 	%f40, %f38, %f39, %f37;
	ld.global.u32 	%r70, [%rd19+4];
	add.s32 	%r71, %r70, %r14;
	mul.wide.s32 	%rd40, %r71, 4;
	add.s64 	%rd41, %rd1, %rd40;
	ld.global.f32 	%f41, [%rd41];
	add.s32 	%r72, %r70, %r31;
	mul.wide.s32 	%rd42, %r72, 4;
	add.s64 	%rd43, %rd1, %rd42;
	ld.global.f32 	%f42, [%rd43];
	fma.rn.f32 	%f43, %f41, %f42, %f40;
	ld.global.u32 	%r73, [%rd19+8];
	add.s32 	%r74, %r73, %r14;
	mul.wide.s32 	%rd44, %r74, 4;
	add.s64 	%rd45, %rd1, %rd44;
	ld.global.f32 	%f44, [%rd45];
	add.s32 	%r75, %r73, %r31;
	mul.wide.s32 	%rd46, %r75, 4;
	add.s64 	%rd47, %rd1, %rd46;
	ld.global.f32 	%f45, [%rd47];
	fma.rn.f32 	%f46, %f44, %f45, %f43;
	ld.global.u32 	%r76, [%rd19+12];
	add.s32 	%r77, %r76, %r14;
	mul.wide.s32 	%rd48, %r77, 4;
	add.s64 	%rd49, %rd1, %rd48;
	ld.global.f32 	%f47, [%rd49];
	add.s32 	%r78, %r76, %r31;
	mul.wide.s32 	%rd50, %r78, 4;
	add.s64 	%rd51, %rd1, %rd50;
	ld.global.f32 	%f48, [%rd51];
	fma.rn.f32 	%f84, %f47, %f48, %f46;
	add.s32 	%r114, %r114, 8;
	add.s32 	%r113, %r113, 8;
	setp.ne.s32 	%p9, %r114, 0;
	@%p9 bra 	$L__BB3_9;
$L__BB3_10:
	and.b32  	%r22, %r16, 7;
	setp.eq.s32 	%p10, %r22, 0;
	@%p10 bra 	$L__BB3_18;
	setp.lt.u32 	%p11, %r22, 4;
	@%p11 bra 	$L__BB3_13;
	add.s32 	%r79, %r115, %r13;
	mul.wide.s32 	%rd52, %r79, 4;
	add.s64 	%rd53, %rd2, %rd52;
	ld.global.u32 	%r80, [%rd53];
	add.s32 	%r81, %r80, %r14;
	mul.wide.s32 	%rd54, %r81, 4;
	add.s64 	%rd55, %rd1, %rd54;
	ld.global.f32 	%f50, [%rd55];
	add.s32 	%r82, %r80, %r31;
	mul.wide.s32 	%rd56, %r82, 4;
	add.s64 	%rd57, %rd1, %rd56;
	ld.global.f32 	%f51, [%rd57];
	fma.rn.f32 	%f52, %f50, %f51, %f84;
	ld.global.u32 	%r83, [%rd53+4];
	add.s32 	%r84, %r83, %r14;
	mul.wide.s32 	%rd58, %r84, 4;
	add.s64 	%rd59, %rd1, %rd58;
	ld.global.f32 	%f53, [%rd59];
	add.s32 	%r85, %r83, %r31;
	mul.wide.s32 	%rd60, %r85, 4;
	add.s64 	%rd61, %rd1, %rd60;
	ld.global.f32 	%f54, [%rd61];
	fma.rn.f32 	%f55, %f53, %f54, %f52;
	ld.global.u32 	%r86, [%rd53+8];
	add.s32 	%r87, %r86, %r14;
	mul.wide.s32 	%rd62, %r87, 4;
	add.s64 	%rd63, %rd1, %rd62;
	ld.global.f32 	%f56, [%rd63];
	add.s32 	%r88, %r86, %r31;
	mul.wide.s32 	%rd64, %r88, 4;
	add.s64 	%rd65, %rd1, %rd64;
	ld.global.f32 	%f57, [%rd65];
	fma.rn.f32 	%f58, %f56, %f57, %f55;
	ld.global.u32 	%r89, [%rd53+12];
	add.s32 	%r90, %r89, %r14;
	mul.wide.s32 	%rd66, %r90, 4;
	add.s64 	%rd67, %rd1, %rd66;
	ld.global.f32 	%f59, [%rd67];
	add.s32 	%r91, %r89, %r31;
	mul.wide.s32 	%rd68, %r91, 4;
	add.s64 	%rd69, %rd1, %rd68;
	ld.global.f32 	%f60, [%rd69];
	fma.rn.f32 	%f84, %f59, %f60, %f58;
	add.s32 	%r115, %r115, 4;
$L__BB3_13:
	and.b32  	%r25, %r16, 3;
	setp.eq.s32 	%p12, %r25, 0;
	@%p12 bra 	$L__BB3_18;
	setp.eq.s32 	%p13, %r25, 1;
	@%p13 bra 	$L__BB3_16;
	add.s32 	%r92, %r115, %r13;
	mul.wide.s32 	%rd70, %r92, 4;
	add.s64 	%rd71, %rd2, %rd70;
	ld.global.u32 	%r93, [%rd71];
	add.s32 	%r94, %r93, %r14;
	mul.wide.s32 	%rd72, %r94, 4;
	add.s64 	%rd73, %rd1, %rd72;
	ld.global.f32 	%f62, [%rd73];
	add.s32 	%r95, %r93, %r31;
	mul.wide.s32 	%rd74, %r95, 4;
	add.s64 	%rd75, %rd1, %rd74;
	ld.global.f32 	%f63, [%rd75];
	fma.rn.f32 	%f64, %f62, %f63, %f84;
	ld.global.u32 	%r96, [%rd71+4];
	add.s32 	%r97, %r96, %r14;
	mul.wide.s32 	%rd76, %r97, 4;
	add.s64 	%rd77, %rd1, %rd76;
	ld.global.f32 	%f65, [%rd77];
	add.s32 	%r98, %r96, %r31;
	mul.wide.s32 	%rd78, %r98, 4;
	add.s64 	%rd79, %rd1, %rd78;
	ld.global.f32 	%f66, [%rd79];
	fma.rn.f32 	%f84, %f65, %f66, %f64;
	add.s32 	%r115, %r115, 2;
$L__BB3_16:
	and.b32  	%r99, %r16, 1;
	setp.eq.b32 	%p14, %r99, 1;
	not.pred 	%p15, %p14;
	@%p15 bra 	$L__BB3_18;
	add.s32 	%r100, %r115, %r13;
	mul.wide.s32 	%rd80, %r100, 4;
	add.s64 	%rd81, %rd2, %rd80;
	ld.global.u32 	%r101, [%rd81];
	add.s32 	%r102, %r101, %r14;
	mul.wide.s32 	%rd82, %r102, 4;
	add.s64 	%rd83, %rd1, %rd82;
	ld.global.f32 	%f67, [%rd83];
	add.s32 	%r103, %r101, %r31;
	mul.wide.s32 	%rd84, %r103, 4;
	add.s64 	%rd85, %rd1, %rd84;
	ld.global.f32 	%f68, [%rd85];
	fma.rn.f32 	%f84, %f67, %f68, %f84;
$L__BB3_18:
	add.f32 	%f86, %f84, 0f3F800000;
$L__BB3_19:
	setp.lt.u32 	%p16, %r44, 4;
	mov.f32 	%f87, 0f3F800000;
	@%p16 bra 	$L__BB3_22;
	mov.b32 	%r118, 0;
	mov.f32 	%f87, 0f3F800000;
$L__BB3_21:
	mul.f32 	%f72, %f86, %f87;
	mul.f32 	%f73, %f86, %f72;
	mul.f32 	%f74, %f86, %f73;
	mul.f32 	%f87, %f86, %f74;
	add.s32 	%r118, %r118, 4;
	setp.eq.s32 	%p17, %r118, %r8;
	@%p17 bra 	$L__BB3_22;
	bra.uni 	$L__BB3_21;
$L__BB3_22:
	setp.eq.s32 	%p18, %r7, 0;
	@%p18 bra 	$L__BB3_25;
	setp.eq.s32 	%p19, %r7, 1;
	mul.f32 	%f87, %f86, %f87;
	@%p19 bra 	$L__BB3_25;
	setp.eq.s32 	%p20, %r7, 2;
	mul.f32 	%f75, %f86, %f87;
	mul.f32 	%f76, %f86, %f75;
	selp.f32 	%f87, %f75, %f76, %p20;
$L__BB3_25:
	mad.lo.s32 	%r105, %r112, %r40, %r110;
	mul.wide.s32 	%rd86, %r105, 4;
	add.s64 	%rd87, %rd3, %rd86;
	st.global.f32 	[%rd87], %f87;
	add.s32 	%r112, %r112, %r5;
	setp.lt.s32 	%p21, %r112, %r42;
	@%p21 bra 	$L__BB3_6;
	bra.uni 	$L__BB3_4;
$L__BB3_26:
	setp.ge.s32 	%p3, %r112, %r42;
	@%p3 bra 	$L__BB3_28;
$L__BB3_27:
	mad.lo.s32 	%r51, %r112, %r40, %r110;
	mul.wide.s32 	%rd10, %r51, 4;
	add.s64 	%rd11, %rd3, %rd10;
	mov.b32 	%r52, 1065353216;
	st.global.u32 	[%rd11], %r52;
	add.s32 	%r112, %r112, %r5;
	setp.lt.s32 	%p4, %r112, %r42;
	@%p4 bra 	$L__BB3_27;
$L__BB3_28:
	add.s32 	%r110, %r110, %r6;
	setp.lt.s32 	%p5, %r110, %r40;
	@%p5 bra 	$L__BB3_26;
$L__BB3_29:
	ret;

}


// ===== COMPILED SASS (sm_100) =====

	.target	sm_100

	.elftype	@"ET_EXEC"


//--------------------- .note.nv.tkinfo           --------------------------
	.section	.note.nv.tkinfo,"",@"SHT_NOTE"
	.sectionflags	@"SHF_NOTE_NV_TKINFO"
	.tkinfo
        /*0018*/ 	.word	0x00000002
        /*0030*/ 	.string	""
        /*0030*/ 	.string	"ptxas"
        /*0030*/ 	.string	"Cuda compilation tools, release 13.0, V13.0.88"
        /*0030*/ 	.string	"Build cuda_13.0.r13.0/compiler.36424714_0"
        /*0030*/ 	.string	"-arch sm_100 -m 64 "



//--------------------- .note.nv.cuinfo           --------------------------
	.section	.note.nv.cuinfo,"",@"SHT_NOTE"
	.sectionflags	@"SHF_NOTE_NV_CUINFO"
        /*0018*/ 	.short	0x0002
        /*001a*/ 	.short	0x0064
        /*001c*/ 	.short	0x0082
	.zero		2


//--------------------- .nv.info                  --------------------------
	.section	.nv.info,"",@"SHT_CUDA_INFO"
	.align	4


	//----- nvinfo : EIATTR_REGCOUNT
	.align		4
        /*0000*/ 	.byte	0x04, 0x2f
        /*0002*/ 	.short	(.L_1 - .L_0)
	.align		4
.L_0:
        /*0004*/ 	.word	index@(_Z12Kernel_normePfS_PiS0_iii)
        /*0008*/ 	.word	0x00000020


	//----- nvinfo : EIATTR_FRAME_SIZE
	.align		4
.L_1:
        /*000c*/ 	.byte	0x04, 0x11
        /*000e*/ 	.short	(.L_3 - .L_2)
	.align		4
.L_2:
        /*0010*/ 	.word	index@(_Z12Kernel_normePfS_PiS0_iii)
        /*0014*/ 	.word	0x00000000


	//----- nvinfo : EIATTR_REGCOUNT
	.align		4
.L_3:
        /*0018*/ 	.byte	0x04, 0x2f
        /*001a*/ 	.short	(.L_5 - .L_4)
	.align		4
.L_4:
        /*001c*/ 	.word	index@(_Z11Kernel_gausPfS_S_iiiPifS0_S0_i)
        /*0020*/ 	.word	0x00000020


	//----- nvinfo : EIATTR_FRAME_SIZE
	.align		4
.L_5:
        /*0024*/ 	.byte	0x04, 0x11
        /*0026*/ 	.short	(.L_7 - .L_6)
	.align		4
.L_6:
        /*0028*/ 	.word	index@(_Z11Kernel_gausPfS_S_iiiPifS0_S0_i)
        /*002c*/ 	.word	0x00000000


	//----- nvinfo : EIATTR_REGCOUNT
	.align		4
.L_7:
        /*0030*/ 	.byte	0x04, 0x2f
        /*0032*/ 	.short	(.L_9 - .L_8)
	.align		4
.L_8:
        /*0034*/ 	.word	index@(_Z14Kernel_linearePfS_iiiPiS0_S0_i)
        /*0038*/ 	.word	0x00000020


	//----- nvinfo : EIATTR_FRAME_SIZE
	.align		4
.L_9:
        /*003c*/ 	.byte	0x04, 0x11
        /*003e*/ 	.short	(.L_11 - .L_10)
	.align		4
.L_10:
        /*0040*/ 	.word	index@(_Z14Kernel_linearePfS_iiiPiS0_S0_i)
        /*0044*/ 	.word	0x00000000


	//----- nvinfo : EIATTR_REGCOUNT
	.align		4
.L_11:
        /*0048*/ 	.byte	0x04, 0x2f
        /*004a*/ 	.short	(.L_13 - .L_12)
	.align		4
.L_12:
        /*004c*/ 	.word	index@(_Z18Kernel_polimonialePfS_iiiPiS0_S0_ii)
        /*0050*/ 	.word	0x00000020


	//----- nvinfo : EIATTR_FRAME_SIZE
	.align		4
.L_13:
        /*0054*/ 	.byte	0x04, 0x11
        /*0056*/ 	.short	(.L_15 - .L_14)
	.align		4
.L_14:
        /*0058*/ 	.word	index@(_Z18Kernel_polimonialePfS_iiiPiS0_S0_ii)
        /*005c*/ 	.word	0x00000000


	//----- nvinfo : EIATTR_MIN_STACK_SIZE
	.align		4
.L_15:
        /*0060*/ 	.byte	0x04, 0x12
        /*0062*/ 	.short	(.L_17 - .L_16)
	.align		4
.L_16:
        /*0064*/ 	.word	index@(_Z18Kernel_polimonialePfS_iiiPiS0_S0_ii)
        /*0068*/ 	.word	0x00000000


	//----- nvinfo : EIATTR_MIN_STACK_SIZE
	.align		4
.L_17:
        /*006c*/ 	.byte	0x04, 0x12
        /*006e*/ 	.short	(.L_19 - .L_18)
	.align		4
.L_18:
        /*0070*/ 	.word	index@(_Z14Kernel_linearePfS_iiiPiS0_S0_i)
        /*0074*/ 	.word	0x00000000


	//----- nvinfo : EIATTR_MIN_STACK_SIZE
	.align		4
.L_19:
        /*0078*/ 	.byte	0x04, 0x12
        /*007a*/ 	.short	(.L_21 - .L_20)
	.align		4
.L_20:
        /*007c*/ 	.word	index@(_Z11Kernel_gausPfS_S_iiiPifS0_S0_i)
        /*0080*/ 	.word	0x00000000


	//----- nvinfo : EIATTR_MIN_STACK_SIZE
	.align		4
.L_21:
        /*0084*/ 	.byte	0x04, 0x12
        /*0086*/ 	.short	(.L_23 - .L_22)
	.align		4
.L_22:
        /*0088*/ 	.word	index@(_Z12Kernel_normePfS_PiS0_iii)
        /*008c*/ 	.word	0x00000000
.L_23:


//--------------------- .nv.compat                --------------------------
	.section	.nv.compat,"",@"SHT_CUDA_COMPAT_INFO"
	.align	4
        /*0000*/ 	.byte	0x02, 0x09, 0x00, 0x00, 0x02, 0x02, 0x01, 0x00, 0x02, 0x05, 0x05, 0x00, 0x03, 0x07, 0x01, 0x01
        /*0010*/ 	.byte	0x02, 0x03, 0x00, 0x00, 0x02, 0x06, 0x01, 0x00, 0x04, 0x0b, 0x08, 0x00, 0x01, 0x00, 0x00, 0x00
        /*0020*/ 	.byte	0x00, 0x00, 0x00, 0x00


//--------------------- .nv.info._Z18Kernel_polimonialePfS_iiiPiS0_S0_ii --------------------------
	.section	.nv.info._Z18Kernel_polimonialePfS_iiiPiS0_S0_ii,"",@"SHT_CUDA_INFO"
	.sectionflags	@""
	.align	4


	//----- nvinfo : EIATTR_CUDA_API_VERSION
	.align		4
        /*0000*/ 	.byte	0x04, 0x37
        /*0002*/ 	.short	(.L_25 - .L_24)
.L_24:
        /*0004*/ 	.word	0x00000082


	//----- nvinfo : EIATTR_KPARAM_INFO
	.align		4
.L_25:
        /*0008*/ 	.byte	0x04, 0x17
        /*000a*/ 	.short	(.L_27 - .L_26)
.L_26:
        /*000c*/ 	.word	0x00000000
        /*0010*/ 	.short	0x0009
        /*0012*/ 	.short	0x003c
        /*0014*/ 	.byte	0x00, 0xf0, 0x11, 0x00


	//----- nvinfo : EIATTR_KPARAM_INFO
	.align		4
.L_27:
        /*0018*/ 	.byte	0x04, 0x17
        /*001a*/ 	.short	(.L_29 - .L_28)
.L_28:
        /*001c*/ 	.word	0x00000000
        /*0020*/ 	.short	0x0008
        /*0022*/ 	.short	0x0038
        /*0024*/ 	.byte	0x00, 0xf0, 0x11, 0x00


	//----- nvinfo : EIATTR_KPARAM_INFO
	.align		4
.L_29:
        /*0028*/ 	.byte	0x04, 0x17
        /*002a*/ 	.short	(.L_31 - .L_30)
.L_30:
        /*002c*/ 	.word	0x00000000
        /*0030*/ 	.short	0x0007
        /*0032*/ 	.short	0x0030
        /*0034*/ 	.byte	0x00, 0xf5, 0x21, 0x00


	//----- nvinfo : EIATTR_KPARAM_INFO
	.align		4
.L_31:
        /*0038*/ 	.byte	0x04, 0x17
        /*003a*/ 	.short	(.L_33 - .L_32)
.L_32:
        /*003c*/ 	.word	0x00000000
        /*0040*/ 	.short	0x0006
        /*0042*/ 	.short	0x0028
        /*0044*/ 	.byte	0x00, 0xf5, 0x21, 0x00


	//----- nvinfo : EIATTR_KPARAM_INFO
	.align		4
.L_33:
        /*0048*/ 	.byte	0x04, 0x17
        /*004a*/ 	.short	(.L_35 - .L_34)
.L_34:
        /*004c*/ 	.word	0x00000000
        /*0050*/ 	.short	0x0005
        /*0052*/ 	.short	0x0020
        /*0054*/ 	.byte	0x00, 0xf5, 0x21, 0x00


	//----- nvinfo : EIATTR_KPARAM_INFO
	.align		4
.L_35:
        /*0058*/ 	.byte	0x04, 0x17
        /*005a*/ 	.short	(.L_37 - .L_36)
.L_36:
        /*005c*/ 	.word	0x00000000
        /*0060*/ 	.short	0x0004
        /*0062*/ 	.short	0x0018
        /*0064*/ 	.byte	0x00, 0xf0, 0x11, 0x00


	//----- nvinfo : EIATTR_KPARAM_INFO
	.align		4
.L_37:
        /*0068*/ 	.byte	0x04, 0x17
        /*006a*/ 	.short	(.L_39 - .L_38)
.L_38:
        /*006c*/ 	.word	0x00000000
        /*0070*/ 	.short	0x0003
        /*0072*/ 	.short	0x0014
        /*0074*/ 	.byte	0x00, 0xf0, 0x11, 0x00


	//----- nvinfo : EIATTR_KPARAM_INFO
	.align		4
.L_39:
        /*0078*/ 	.byte	0x04, 0x17
        /*007a*/ 	.short	(.L_41 - .L_40)
.L_40:
        /*007c*/ 	.word	0x00000000
        /*0080*/ 	.short	0x0002
        /*0082*/ 	.short	0x0010
        /*0084*/ 	.byte	0x00, 0xf0, 0x11, 0x00


	//----- nvinfo : EIATTR_KPARAM_INFO
	.align		4
.L_41:
        /*0088*/ 	.byte	0x04, 0x17
        /*008a*/ 	.short	(.L_43 - .L_42)
.L_42:
        /*008c*/ 	.word	0x00000000
        /*0090*/ 	.short	0x0001
        /*0092*/ 	.short	0x0008
        /*0094*/ 	.byte	0x00, 0xf5, 0x21, 0x00


	//----- nvinfo : EIATTR_KPARAM_INFO
	.align		4
.L_43:
        /*0098*/ 	.byte	0x04, 0x17
        /*009a*/ 	.short	(.L_45 - .L_44)
.L_44:
        /*009c*/ 	.word	0x00000000
        /*00a0*/ 	.short	0x0000
        /*00a2*/ 	.short	0x0000
        /*00a4*/ 	.byte	0x00, 0xf5, 0x21, 0x00


	//----- nvinfo : EIATTR_SPARSE_MMA_MASK
	.align		4
.L_45:
        /*00a8*/ 	.byte	0x03, 0x50
        /*00aa*/ 	.short	0x0000


	//----- nvinfo : EIATTR_MAXREG_COUNT
	.align		4
        /*00ac*/ 	.byte	0x03, 0x1b
        /*00ae*/ 	.short	0x00ff


	//----- nvinfo : EIATTR_MERCURY_ISA_VERSION
	.align		4
        /*00b0*/ 	.byte	0x03, 0x5f
        /*00b2*/ 	.short	0x0101


	//----- nvinfo : EIATTR_VRC_CTA_INIT_COUNT
	.align		4
        /*00b4*/ 	.byte	0x02, 0x4a
	.zero		1
	.zero		1


	//----- nvinfo : EIATTR_EXIT_INSTR_OFFSETS
	.align		4
        /*00b8*/ 	.byte	0x04, 0x1c
        /*00ba*/ 	.short	(.L_47 - .L_46)


	//   ....[0]....
.L_46:
        /*00bc*/ 	.word	0x000000b0


	//   ....[1]....
        /*00c0*/ 	.word	0x00000260


	//   ....[2]....
        /*00c4*/ 	.word	0x00001380


	//----- nvinfo : EIATTR_CRS_STACK_SIZE
	.align		4
.L_47:
        /*00c8*/ 	.byte	0x04, 0x1e
        /*00ca*/ 	.short	(.L_49 - .L_48)
.L_48:
        /*00cc*/ 	.word	0x00000000


	//----- nvinfo : EIATTR_CBANK_PARAM_SIZE
	.align		4
.L_49:
        /*00d0*/ 	.byte	0x03, 0x19
        /*00d2*/ 	.short	0x0040


	//----- nvinfo : EIATTR_PARAM_CBANK
	.align		4
        /*00d4*/ 	.byte	0x04, 0x0a
        /*00d6*/ 	.short	(.L_51 - .L_50)
	.align		4
.L_50:
        /*00d8*/ 	.word	index@(.nv.constant0._Z18Kernel_polimonialePfS_iiiPiS0_S0_ii)
        /*00dc*/ 	.short	0x0380
        /*00de*/ 	.short	0x0040


	//----- nvinfo : EIATTR_SW_WAR
	.align		4
.L_51:
        /*00e0*/ 	.byte	0x04, 0x36
        /*00e2*/ 	.short	(.L_53 - .L_52)
.L_52:
        /*00e4*/ 	.word	0x00000008
.L_53:


//--------------------- .nv.info._Z14Kernel_linearePfS_iiiPiS0_S0_i --------------------------
	.section	.nv.info._Z14Kernel_linearePfS_iiiPiS0_S0_i,"",@"SHT_CUDA_INFO"
	.sectionflags	@""
	.align	4


	//----- nvinfo : EIATTR_CUDA_API_VERSION
	.align		4
        /*0000*/ 	.byte	0x04, 0x37
        /*0002*/ 	.short	(.L_55 - .L_54)
.L_54:
        /*0004*/ 	.word	0x00000082


	//----- nvinfo : EIATTR_KPARAM_INFO
	.align		4
.L_55:
        /*0008*/ 	.byte	0x04, 0x17
        /*000a*/ 	.short	(.L_57 - .L_56)
.L_56:
        /*000c*/ 	.word	0x00000000
        /*0010*/ 	.short	0x0008
        /*0012*/ 	.short	0x0038
        /*0014*/ 	.byte	0x00, 0xf0, 0x11, 0x00


	//----- nvinfo : EIATTR_KPARAM_INFO
	.align		4
.L_57:
        /*0018*/ 	.byte	0x04, 0x17
        /*001a*/ 	.short	(.L_59 - .L_58)
.L_58:
        /*001c*/ 	.word	0x00000000
        /*0020*/ 	.short	0x0007
        /*0022*/ 	.short	0x0030
        /*0024*/ 	.byte	0x00, 0xf5, 0x21, 0x00


	//----- nvinfo : EIATTR_KPARAM_INFO
	.align		4
.L_59:
        /*0028*/ 	.byte	0x04, 0x17
        /*002a*/ 	.short	(.L_61 - .L_60)
.L_60:
        /*002c*/ 	.word	0x00000000
        /*0030*/ 	.short	0x0006
        /*0032*/ 	.short	0x0028
        /*0034*/ 	.byte	0x00, 0xf5, 0x21, 0x00


	//----- nvinfo : EIATTR_KPARAM_INFO
	.align		4
.L_61:
        /*0038*/ 	.byte	0x04, 0x17
        /*003a*/ 	.short	(.L_63 - .L_62)
.L_62:
        /*003c*/ 	.word	0x00000000
        /*0040*/ 	.short	0x0005
        /*0042*/ 	.short	0x0020
        /*0044*/ 	.byte	0x00, 0xf5, 0x21, 0x00


	//----- nvinfo : EIATTR_KPARAM_INFO
	.align		4
.L_63:
        /*0048*/ 	.byte	0x04, 0x17
        /*004a*/ 	.short	(.L_65 - .L_64)
.L_64:
        /*004c*/ 	.word	0x00000000
        /*0050*/ 	.short	0x0004
        /*0052*/ 	.short	0x0018
        /*0054*/ 	.byte	0x00, 0xf0, 0x11, 0x00


	//----- nvinfo : EIATTR_KPARAM_INFO
	.align		4
.L_65:
        /*0058*/ 	.byte	0x04, 0x17
        /*005a*/ 	.short	(.L_67 - .L_66)
.L_66:
        /*005c*/ 	.word	0x00000000
        /*0060*/ 	.short	0x0003
        /*0062*/ 	.short	0x0014
        /*0064*/ 	.byte	0x00, 0xf0, 0x11, 0x00


	//----- nvinfo : EIATTR_KPARAM_INFO
	.align		4
.L_67:
        /*0068*/ 	.byte	0x04, 0x17
        /*006a*/ 	.short	(.L_69 - .L_68)
.L_68:
        /*006c*/ 	.word	0x00000000
        /*0070*/ 	.short	0x0002
        /*0072*/ 	.short	0x0010
        /*0074*/ 	.byte	0x00, 0xf0, 0x11, 0x00


	//----- nvinfo : EIATTR_KPARAM_INFO
	.align		4
.L_69:
        /*0078*/ 	.byte	0x04, 0x17
        /*007a*/ 	.short	(.L_71 - .L_70)
.L_70:
        /*007c*/ 	.word	0x00000000
        /*0080*/ 	.short	0x0001
        /*0082*/ 	.short	0x0008
        /*0084*/ 	.byte	0x00, 0xf5, 0x21, 0x00


	//----- nvinfo : EIATTR_KPARAM_INFO
	.align		4
.L_71:
        /*0088*/ 	.byte	0x04, 0x17
        /*008a*/ 	.short	(.L_73 - .L_72)
.L_72:
        /*008c*/ 	.word	0x00000000
        /*0090*/ 	.short	0x0000
        /*0092*/ 	.short	0x0000
        /*0094*/ 	.byte	0x00, 0xf5, 0x21, 0x00


	//----- nvinfo : EIATTR_SPARSE_MMA_MASK
	.align		4
.L_73:
        /*0098*/ 	.byte	0x03, 0x50
        /*009a*/ 	.short	0x0000


	//----- nvinfo : EIATTR_MAXREG_COUNT
	.align		4
        /*009c*/ 	.byte	0x03, 0x1b
        /*009e*/ 	.short	0x00ff


	//----- nvinfo : EIATTR_MERCURY_ISA_VERSION
	.align		4
        /*00a0*/ 	.byte	0x03, 0x5f
        /*00a2*/ 	.short	0x0101


	//----- nvinfo : EIATTR_VRC_CTA_INIT_COUNT
	.align		4
        /*00a4*/ 	.byte	0x02, 0x4a
	.zero		1
	.zero		1


	//----- nvinfo : EIATTR_EXIT_INSTR_OFFSETS
	.align		4
        /*00a8*/ 	.byte	0x04, 0x1c
        /*00aa*/ 	.short	(.L_75 - .L_74)


	//   ....[0]....
.L_74:
        /*00ac*/ 	.word	0x00000070


	//   ....[1]....
        /*00b0*/ 	.word	0x00000de0


	//----- nvinfo : EIATTR_CRS_STACK_SIZE
	.align		4
.L_75:
        /*00b4*/ 	.byte	0x04, 0x1e
        /*00b6*/ 	.short	(.L_77 - .L_76)
.L_76:
        /*00b8*/ 	.word	0x00000000


	//----- nvinfo : EIATTR_CBANK_PARAM_SIZE
	.align		4
.L_77:
        /*00bc*/ 	.byte	0x03, 0x19
        /*00be*/ 	.short	0x003c


	//----- nvinfo : EIATTR_PARAM_CBANK
	.align		4
        /*00c0*/ 	.byte	0x04, 0x0a
        /*00c2*/ 	.short	(.L_79 - .L_78)
	.align		4
.L_78:
        /*00c4*/ 	.word	index@(.nv.constant0._Z14Kernel_linearePfS_iiiPiS0_S0_i)
        /*00c8*/ 	.short	0x0380
        /*00ca*/ 	.short	0x003c


	//----- nvinfo : EIATTR_SW_WAR
	.align		4
.L_79:
        /*00cc*/ 	.byte	0x04, 0x36
        /*00ce*/ 	.short	(.L_81 - .L_80)
.L_80:
        /*00d0*/ 	.word	0x00000008
.L_81:


//--------------------- .nv.info._Z11Kernel_gausPfS_S_iiiPifS0_S0_i --------------------------
	.section	.nv.info._Z11Kernel_gausPfS_S_iiiPifS0_S0_i,"",@"SHT_CUDA_INFO"
	.sectionflags	@""
	.align	4


	//----- nvinfo : EIATTR_CUDA_API_VERSION
	.align		4
        /*0000*/ 	.byte	0x04, 0x37
        /*0002*/ 	.short	(.L_83 - .L_82)
.L_82:
        /*0004*/ 	.word	0x00000082


	//----- nvinfo : EIATTR_KPARAM_INFO
	.align		4
.L_83:
        /*0008*/ 	.byte	0x04, 0x17
        /*000a*/ 	.short	(.L_85 - .L_84)
.L_84:
        /*000c*/ 	.word	0x00000000
        /*0010*/ 	.short	0x000a
        /*0012*/ 	.short	0x0048
        /*0014*/ 	.byte	0x00, 0xf0, 0x11, 0x00


	//----- nvinfo : EIATTR_KPARAM_INFO
	.align		4
.L_85:
        /*0018*/ 	.byte	0x04, 0x17
        /*001a*/ 	.short	(.L_87 - .L_86)
.L_86:
        /*001c*/ 	.word	0x00000000
        /*0020*/ 	.short	0x0009
        /*0022*/ 	.short	0x0040
        /*0024*/ 	.byte	0x00, 0xf5, 0x21, 0x00


	//----- nvinfo : EIATTR_KPARAM_INFO
	.align		4
.L_87:
        /*0028*/ 	.byte	0x04, 0x17
        /*002a*/ 	.short	(.L_89 - .L_88)
.L_88:
        /*002c*/ 	.word	0x00000000
        /*0030*/ 	.short	0x0008
        /*0032*/ 	.short	0x0038
        /*0034*/ 	.byte	0x00, 0xf5, 0x21, 0x00


	//----- nvinfo : EIATTR_KPARAM_INFO
	.align		4
.L_89:
        /*0038*/ 	.byte	0x04, 0x17
        /*003a*/ 	.short	(.L_91 - .L_90)
.L_90:
        /*003c*/ 	.word	0x00000000
        /*0040*/ 	.short	0x0007
        /*0042*/ 	.short	0x0030
        /*0044*/ 	.byte	0x00, 0xf0, 0x11, 0x00


	//----- nvinfo : EIATTR_KPARAM_INFO
	.align		4
.L_91:
        /*0048*/ 	.byte	0x04, 0x17
        /*004a*/ 	.short	(.L_93 - .L_92)
.L_92:
        /*004c*/ 	.word	0x00000000
        /*0050*/ 	.short	0x0006
        /*0052*/ 	.short	0x0028
        /*0054*/ 	.byte	0x00, 0xf5, 0x21, 0x00


	//----- nvinfo : EIATTR_KPARAM_INFO
	.align		4
.L_93:
        /*0058*/ 	.byte	0x04, 0x17
        /*005a*/ 	.short	(.L_95 - .L_94)
.L_94:
        /*005c*/ 	.word	0x00000000
        /*0060*/ 	.short	0x0005
        /*0062*/ 	.short	0x0020
        /*0064*/ 	.byte	0x00, 0xf0, 0x11, 0x00


	//----- nvinfo : EIATTR_KPARAM_INFO
	.align		4
.L_95:
        /*0068*/ 	.byte	0x04, 0x17
        /*006a*/ 	.short	(.L_97 - .L_96)
.L_96:
        /*006c*/ 	.word	0x00000000
        /*0070*/ 	.short	0x0004
        /*0072*/ 	.short	0x001c
        /*0074*/ 	.byte	0x00, 0xf0, 0x11, 0x00


	//----- nvinfo : EIATTR_KPARAM_INFO
	.align		4
.L_97:
        /*0078*/ 	.byte	0x04, 0x17
        /*007a*/ 	.short	(.L_99 - .L_98)
.L_98:
        /*007c*/ 	.word	0x00000000
        /*0080*/ 	.short	0x0003
        /*0082*/ 	.short	0x0018
        /*0084*/ 	.byte	0x00, 0xf0, 0x11, 0x00


	//----- nvinfo : EIATTR_KPARAM_INFO
	.align		4
.L_99:
        /*0088*/ 	.byte	0x04, 0x17
        /*008a*/ 	.short	(.L_101 - .L_100)
.L_100:
        /*008c*/ 	.word	0x00000000
        /*0090*/ 	.short	0x0002
        /*0092*/ 	.short	0x0010
        /*0094*/ 	.byte	0x00, 0xf5, 0x21, 0x00


	//----- nvinfo : EIATTR_KPARAM_INFO
	.align		4
.L_101:
        /*0098*/ 	.byte	0x04, 0x17
        /*009a*/ 	.short	(.L_103 - .L_102)
.L_102:
        /*009c*/ 	.word	0x00000000
        /*00a0*/ 	.short	0x0001
        /*00a2*/ 	.short	0x0008
        /*00a4*/ 	.byte	0x00, 0xf5, 0x21, 0x00


	//----- nvinfo : EIATTR_KPARAM_INFO
	.align		4
.L_103:
        /*00a8*/ 	.byte	0x04, 0x17
        /*00aa*/ 	.short	(.L_105 - .L_104)
.L_104:
        /*00ac*/ 	.word	0x00000000
        /*00b0*/ 	.short	0x0000
        /*00b2*/ 	.short	0x0000
        /*00b4*/ 	.byte	0x00, 0xf5, 0x21, 0x00


	//----- nvinfo : EIATTR_SPARSE_MMA_MASK
	.align		4
.L_105:
        /*00b8*/ 	.byte	0x03, 0x50
        /*00ba*/ 	.short	0x0000


	//----- nvinfo : EIATTR_MAXREG_COUNT
	.align		4
        /*00bc*/ 	.byte	0x03, 0x1b
        /*00be*/ 	.short	0x00ff


	//----- nvinfo : EIATTR_MERCURY_ISA_VERSION
	.align		4
        /*00c0*/ 	.byte	0x03, 0x5f
        /*00c2*/ 	.short	0x0101


	//----- nvinfo : EIATTR_VRC_CTA_INIT_COUNT
	.align		4
        /*00c4*/ 	.byte	0x02, 0x4a
	.zero		1
	.zero		1


	//----- nvinfo : EIATTR_EXIT_INSTR_OFFSETS
	.align		4
        /*00c8*/ 	.byte	0x04, 0x1c
        /*00ca*/ 	.short	(.L_107 - .L_106)


	//   ....[0]....
.L_106:
        /*00cc*/ 	.word	0x00000070


	//   ....[1]....
        /*00d0*/ 	.word	0x00000f90


	//----- nvinfo : EIATTR_CRS_STACK_SIZE
	.align		4
.L_107:
        /*00d4*/ 	.byte	0x04, 0x1e
        /*00d6*/ 	.short	(.L_109 - .L_108)
.L_108:
        /*00d8*/ 	.word	0x00000000


	//----- nvinfo : EIATTR_CBANK_PARAM_SIZE
	.align		4
.L_109:
        /*00dc*/ 	.byte	0x03, 0x19
        /*00de*/ 	.short	0x004c


	//----- nvinfo : EIATTR_PARAM_CBANK
	.align		4
        /*00e0*/ 	.byte	0x04, 0x0a
        /*00e2*/ 	.short	(.L_111 - .L_110)
	.align		4
.L_110:
        /*00e4*/ 	.word	index@(.nv.constant0._Z11Kernel_gausPfS_S_iiiPifS0_S0_i)
        /*00e8*/ 	.short	0x0380
        /*00ea*/ 	.short	0x004c


	//----- nvinfo : EIATTR_SW_WAR
	.align		4
.L_111:
        /*00ec*/ 	.byte	0x04, 0x36
        /*00ee*/ 	.short	(.L_113 - .L_112)
.L_112:
        /*00f0*/ 	.word	0x00000008
.L_113:


//--------------------- .nv.info._Z12Kernel_normePfS_PiS0_iii --------------------------
	.section	.nv.info._Z12Kernel_normePfS_PiS0_iii,"",@"SHT_CUDA_INFO"
	.sectionflags	@""
	.align	4


	//----- nvinfo : EIATTR_CUDA_API_VERSION
	.align		4
        /*0000*/ 	.byte	0x04, 0x37
        /*0002*/ 	.short	(.L_115 - .L_114)
.L_114:
        /*0004*/ 	.word	0x00000082


	//----- nvinfo : EIATTR_KPARAM_INFO
	.align		4
.L_115:
        /*0008*/ 	.byte	0x04, 0x17
        /*000a*/ 	.short	(.L_117 - .L_116)
.L_116:
        /*000c*/ 	.word	0x00000000
        /*0010*/ 	.short	0x0006
        /*0012*/ 	.short	0x0028
        /*0014*/ 	.byte	0x00, 0xf0, 0x11, 0x00


	//----- nvinfo : EIATTR_KPARAM_INFO
	.align		4
.L_117:
        /*0018*/ 	.byte	0x04, 0x17
        /*001a*/ 	.short	(.L_119 - .L_118)
.L_118:
        /*001c*/ 	.word	0x00000000
        /*0020*/ 	.short	0x0005
        /*0022*/ 	.short	0x0024
        /*0024*/ 	.byte	0x00, 0xf0, 0x11, 0x00


	//----- nvinfo : EIATTR_KPARAM_INFO
	.align		4
.L_119:
        /*0028*/ 	.byte	0x04, 0x17
        /*002a*/ 	.short	(.L_121 - .L_120)
.L_120:
        /*002c*/ 	.word	0x00000000
        /*0030*/ 	.short	0x0004
        /*0032*/ 	.short	0x0020
        /*0034*/ 	.byte	0x00, 0xf0, 0x11, 0x00


	//----- nvinfo : EIATTR_KPARAM_INFO
	.align		4
.L_121:
        /*0038*/ 	.byte	0x04, 0x17
        /*003a*/ 	.short	(.L_123 - .L_122)
.L_122:
        /*003c*/ 	.word	0x00000000
        /*0040*/ 	.short	0x0003
        /*0042*/ 	.short	0x0018
        /*0044*/ 	.byte	0x00, 0xf5, 0x21, 0x00


	//----- nvinfo : EIATTR_KPARAM_INFO
	.align		4
.L_123:
        /*0048*/ 	.byte	0x04, 0x17
        /*004a*/ 	.short	(.L_125 - .L_124)
.L_124:
        /*004c*/ 	.word	0x00000000
        /*0050*/ 	.short	0x0002
        /*0052*/ 	.short	0x0010
        /*0054*/ 	.byte	0x00, 0xf5, 0x21, 0x00


	//----- nvinfo : EIATTR_KPARAM_INFO
	.align		4
.L_125:
        /*0058*/ 	.byte	0x04, 0x17
        /*005a*/ 	.short	(.L_127 - .L_126)
.L_126:
        /*005c*/ 	.word	0x00000000
        /*0060*/ 	.short	0x0001
        /*0062*/ 	.short	0x0008
        /*0064*/ 	.byte	0x00, 0xf5, 0x21, 0x00


	//----- nvinfo : EIATTR_KPARAM_INFO
	.align		4
.L_127:
        /*0068*/ 	.byte	0x04, 0x17
        /*006a*/ 	.short	(.L_129 - .L_128)
.L_128:
        /*006c*/ 	.word	0x00000000
        /*0070*/ 	.short	0x0000
        /*0072*/ 	.short	0x0000
        /*0074*/ 	.byte	0x00, 0xf5, 0x21, 0x00


	//----- nvinfo : EIATTR_SPARSE_MMA_MASK
	.align		4
.L_129:
        /*0078*/ 	.byte	0x03, 0x50
        /*007a*/ 	.short	0x0000


	//----- nvinfo : EIATTR_MAXREG_COUNT
	.align		4
        /*007c*/ 	.byte	0x03, 0x1b
        /*007e*/ 	.short	0x00ff


	//----- nvinfo : EIATTR_MERCURY_ISA_VERSION
	.align		4
        /*0080*/ 	.byte	0x03, 0x5f
        /*0082*/ 	.short	0x0101


	//----- nvinfo : EIATTR_VRC_CTA_INIT_COUNT
	.align		4
        /*0084*/ 	.byte	0x02, 0x4a
	.zero		1
	.zero		1


	//----- nvinfo : EIATTR_EXIT_INSTR_OFFSETS
	.align		4
        /*0088*/ 	.byte	0x04, 0x1c
        /*008a*/ 	.short	(.L_131 - .L_130)


	//   ....[0]....
.L_130:
        /*008c*/ 	.word	0x00000090


	//   ....[1]....
        /*0090*/ 	.word	0x00000c60


	//----- nvinfo : EIATTR_CRS_STACK_SIZE
	.align		4
.L_131:
        /*0094*/ 	.byte	0x04, 0x1e
        /*0096*/ 	.short	(.L_133 - .L_132)
.L_132:
        /*0098*/ 	.word	0x00000000


	//----- nvinfo : EIATTR_CBANK_PARAM_SIZE
	.align		4
.L_133:
        /*009c*/ 	.byte	0x03, 0x19
        /*009e*/ 	.short	0x002c


	//----- nvinfo : EIATTR_PARAM_CBANK
	.align		4
        /*00a0*/ 	.byte	0x04, 0x0a
        /*00a2*/ 	.short	(.L_135 - .L_134)
	.align		4
.L_134:
        /*00a4*/ 	.word	index@(.nv.constant0._Z12Kernel_normePfS_PiS0_iii)
        /*00a8*/ 	.short	0x0380
        /*00aa*/ 	.short	0x002c


	//----- nvinfo : EIATTR_SW_WAR
	.align		4
.L_135:
        /*00ac*/ 	.byte	0x04, 0x36
        /*00ae*/ 	.short	(.L_137 - .L_136)
.L_136:
        /*00b0*/ 	.word	0x00000008
.L_137:


//--------------------- .nv.callgraph             --------------------------
	.section	.nv.callgraph,"",@"SHT_CUDA_CALLGRAPH"
	.align	4
	.sectionentsize	8
	.align		4
        /*0000*/ 	.word	0x00000000
	.align		4
        /*0004*/ 	.word	0xffffffff
	.align		4
        /*0008*/ 	.word	0x00000000
	.align		4
        /*000c*/ 	.word	0xfffffffe
	.align		4
        /*0010*/ 	.word	0x00000000
	.align		4
        /*0014*/ 	.word	0xfffffffd
	.align		4
        /*0018*/ 	.word	0x00000000
	.align		4
        /*001c*/ 	.word	0xfffffffc


//--------------------- .text._Z18Kernel_polimonialePfS_iiiPiS0_S0_ii --------------------------
	.section	.text._Z18Kernel_polimonialePfS_iiiPiS0_S0_ii,"ax",@progbits
	.align	128
        .global         _Z18Kernel_polimonialePfS_iiiPiS0_S0_ii
        .type           _Z18Kernel_polimonialePfS_iiiPiS0_S0_ii,@function
        .size           _Z18Kernel_polimonialePfS_iiiPiS0_S0_ii,(.L_x_67 - _Z18Kernel_polimonialePfS_iiiPiS0_S0_ii)
        .other          _Z18Kernel_polimonialePfS_iiiPiS0_S0_ii,@"STO_CUDA_ENTRY STV_DEFAULT"
_Z18Kernel_polimonialePfS_iiiPiS0_S0_ii:
.text._Z18Kernel_polimonialePfS_iiiPiS0_S0_ii:
[----:B------:R-:W-:Y:S01]  /*0000*/  LDC R1, c[0x0][0x37c] ;  /* 0x0000df00ff017b82 */ /* 0x000fe20000000800 */
[----:B------:R-:W0:Y:S07]  /*0010*/  S2R R0, SR_TID.X ;  /* 0x0000000000007919 */ /* 0x000e2e0000002100 */
[----:B------:R-:W0:Y:S01]  /*0020*/  S2UR UR4, SR_CTAID.X ;  /* 0x00000000000479c3 */ /* 0x000e220000002500 */
[----:B------:R-:W1:Y:S01]  /*0030*/  LDCU UR6, c[0x0][0x390] ;  /* 0x00007200ff0677ac */ /* 0x000e620008000800 */
[----:B------:R-:W2:Y:S06]  /*0040*/  S2R R3, SR_TID.Y ;  /* 0x0000000000037919 */ /* 0x000eac0000002200 */
[----:B------:R-:W0:Y:S08]  /*0050*/  LDC R5, c[0x0][0x360] ;  /* 0x0000d800ff057b82 */ /* 0x000e300000000800 */
[----:B------:R-:W2:Y:S08]  /*0060*/  S2UR UR5, SR_CTAID.Y ;  /* 0x00000000000579c3 */ /* 0x000eb00000002600 */
[----:B------:R-:W2:Y:S01]  /*0070*/  LDC R2, c[0x0][0x364] ;  /* 0x0000d900ff027b82 */ /* 0x000ea20000000800 */
[----:B0-----:R-:W-:-:S05]  /*0080*/  IMAD R0, R5, UR4, R0 ;  /* 0x0000000405007c24 */ /* 0x001fca000f8e0200 */
[----:B-1----:R-:W-:Y:S01]  /*0090*/  ISETP.GE.AND P0, PT, R0, UR6, PT ;  /* 0x0000000600007c0c */ /* 0x002fe2000bf06270 */
[----:B--2---:R-:W-:-:S12]  /*00a0*/  IMAD R3, R2, UR5, R3 ;  /* 0x0000000502037c24 */ /* 0x004fd8000f8e0203 */
[----:B------:R-:W-:Y:S05]  /*00b0*/  @P0 EXIT ;  /* 0x000000000000094d */ /* 0x000fea0003800000 */
[----:B------:R-:W0:Y:S01]  /*00c0*/  LDC R6, c[0x0][0x3bc] ;  /* 0x0000ef00ff067b82 */ /* 0x000e220000000800 */
[----:B------:R-:W1:Y:S01]  /*00d0*/  LDCU UR4, c[0x0][0x374] ;  /* 0x00006e80ff0477ac */ /* 0x000e620008000800 */
[----:B------:R-:W2:Y:S01]  /*00e0*/  LDCU UR5, c[0x0][0x370] ;  /* 0x00006e00ff0577ac */ /* 0x000ea20008000800 */
[----:B------:R-:W3:Y:S01]  /*00f0*/  LDCU.64 UR8, c[0x0][0x358] ;  /* 0x00006b00ff0877ac */ /* 0x000ee20008000a00 */
[----:B-1----:R-:W-:Y:S02]  /*0100*/  IMAD R2, R2, UR4, RZ ;  /* 0x0000000402027c24 */ /* 0x002fe4000f8e02ff */
[----:B--2---:R-:W-:Y:S01]  /*0110*/  IMAD R5, R5, UR5, RZ ;  /* 0x0000000505057c24 */ /* 0x004fe2000f8e02ff */
[----:B0-----:R-:W-:-:S13]  /*0120*/  ISETP.GT.AND P0, PT, R6, RZ, PT ;  /* 0x000000ff0600720c */ /* 0x001fda0003f04270 */
[----:B---3--:R-:W-:Y:S05]  /*0130*/  @P0 BRA `(.L_x_0) ;  /* 0x00000000004c0947 */ /* 0x008fea0003800000 */
.L_x_4:
[----:B------:R-:W0:Y:S01]  /*0140*/  LDC R4, c[0x0][0x398] ;  /* 0x0000e600ff047b82 */ /* 0x000e220000000800 */
[----:B------:R-:W-:Y:S01]  /*0150*/  BSSY.RECONVERGENT B0, `(.L_x_1) ;  /* 0x000000c000007945 */ /* 0x000fe20003800200 */
[----:B0-----:R-:W-:-:S13]  /*0160*/  ISETP.GE.AND P0, PT, R3, R4, PT ;  /* 0x000000040300720c */ /* 0x001fda0003f06270 */
[----:B--2---:R-:W-:Y:S05]  /*0170*/  @P0 BRA `(.L_x_2) ;  /* 0x0000000000240947 */ /* 0x004fea0003800000 */
[----:B------:R-:W0:Y:S01]  /*0180*/  LDC R10, c[0x0][0x390] ;  /* 0x0000e400ff0a7b82 */ /* 0x000e220000000800 */
[----:B------:R-:W-:-:S07]  /*0190*/  HFMA2 R11, -RZ, RZ, 1.875, 0 ;  /* 0x3f800000ff0b7431 */ /* 0x000fce00000001ff */
[----:B------:R-:W1:Y:S02]  /*01a0*/  LDC.64 R8, c[0x0][0x388] ;  /* 0x0000e200ff087b82 */ /* 0x000e640000000a00 */
.L_x_3:
[----:B0-2---:R-:W-:Y:S01]  /*01b0*/  IMAD R7, R3, R10, R0 ;  /* 0x0000000a03077224 */ /* 0x005fe200078e0200 */
[----:B------:R-:W-:-:S03]  /*01c0*/  IADD3 R3, PT, PT, R2, R3, RZ ;  /* 0x0000000302037210 */ /* 0x000fc60007ffe0ff */
[----:B-1----:R-:W-:Y:S01]  /*01d0*/  IMAD.WIDE R6, R7, 0x4, R8 ;  /* 0x0000000407067825 */ /* 0x002fe200078e0208 */
[----:B------:R-:W-:-:S04]  /*01e0*/  ISETP.GE.AND P0, PT, R3, R4, PT ;  /* 0x000000040300720c */ /* 0x000fc80003f06270 */
[----:B------:R2:W-:Y:S09]  /*01f0*/  STG.E desc[UR8][R6.64], R11 ;  /* 0x0000000b06007986 */ /* 0x0005f2000c101908 */
[----:B------:R-:W-:Y:S05]  /*0200*/  @!P0 BRA `(.L_x_3) ;  /* 0xfffffffc00e88947 */ /* 0x000fea000383ffff */
.L_x_2:
[----:B------:R-:W-:Y:S05]  /*0210*/  BSYNC.RECONVERGENT B0 ;  /* 0x0000000000007941 */ /* 0x000fea0003800200 */
.L_x_1:
[----:B------:R-:W0:Y:S01]  /*0220*/  LDCU UR4, c[0x0][0x390] ;  /* 0x00007200ff0477ac */ /* 0x000e220008000800 */
[----:B------:R-:W-:-:S04]  /*0230*/  IADD3 R0, PT, PT, R5, R0, RZ ;  /* 0x0000000005007210 */ /* 0x000fc80007ffe0ff */
[----:B0-----:R-:W-:-:S13]  /*0240*/  ISETP.GE.AND P0, PT, R0, UR4, PT ;  /* 0x0000000400007c0c */ /* 0x001fda000bf06270 */
[----:B------:R-:W-:Y:S05]  /*0250*/  @!P0 BRA `(.L_x_4) ;  /* 0xfffffffc00b88947 */ /* 0x000fea000383ffff */
[----:B------:R-:W-:Y:S05]  /*0260*/  EXIT ;  /* 0x000000000000794d */ /* 0x000fea0003800000 */
.L_x_0:
[----:B------:R-:W0:Y:S01]  /*0270*/  LDCU.64 UR6, c[0x0][0x3a8] ;  /* 0x00007500ff0677ac */ /* 0x000e220008000a00 */
[C---:B------:R-:W-:Y:S02]  /*0280*/  LOP3.LUT R4, R6.reuse, 0x3, RZ, 0xc0, !PT ;  /* 0x0000000306047812 */ /* 0x040fe400078ec0ff */
[----:B------:R-:W-:Y:S01]  /*0290*/  LOP3.LUT R6, R6, 0x7ffffffc, RZ, 0xc0, !PT ;  /* 0x7ffffffc06067812 */ /* 0x000fe200078ec0ff */
[----:B0-----:R-:W-:-:S04]  /*02a0*/  UIADD3 UR5, UP0, UPT, UR6, 0x10, URZ ;  /* 0x0000001006057890 */ /* 0x001fc8000ff1e0ff */
[----:B------:R-:W-:-:S12]  /*02b0*/  UIADD3.X UR6, UPT, UPT, URZ, UR7, URZ, UP0, !UPT ;  /* 0x00000007ff067290 */ /* 0x000fd800087fe4ff */
.L_x_25:
[----:B------:R-:W0:Y:S01]  /*02c0*/  LDCU UR4, c[0x0][0x398] ;  /* 0x00007300ff0477ac */ /* 0x000e220008000800 */
[----:B------:R-:W-:Y:S01]  /*02d0*/  BSSY.RECONVERGENT B1, `(.L_x_5) ;  /* 0x0000106000017945 */ /* 0x000fe20003800200 */
[----:B0-----:R-:W-:-:S13]  /*02e0*/  ISETP.GE.AND P0, PT, R3, UR4, PT ;  /* 0x0000000403007c0c */ /* 0x001fda000bf06270 */
[----:B------:R-:W-:Y:S05]  /*02f0*/  @P0 BRA `(.L_x_6) ;  /* 0x00000010000c0947 */ /* 0x000fea0003800000 */
[----:B------:R-:W0:Y:S02]  /*0300*/  LDCU UR4, c[0x0][0x3b8] ;  /* 0x00007700ff0477ac */ /* 0x000e240008000800 */
[----:B0-----:R-:W-:-:S07]  /*0310*/  IMAD R7, R0, UR4, RZ ;  /* 0x0000000400077c24 */ /* 0x001fce000f8e02ff */
.L_x_24:
[----:B------:R-:W0:Y:S02]  /*0320*/  LDC.64 R8, c[0x0][0x3b0] ;  /* 0x0000ec00ff087b82 */ /* 0x000e240000000a00 */
[----:B0-----:R-:W-:-:S06]  /*0330*/  IMAD.WIDE R8, R0, 0x4, R8 ;  /* 0x0000000400087825 */ /* 0x001fcc00078e0208 */
[----:B------:R-:W2:Y:S01]  /*0340*/  LDG.E R8, desc[UR8][R8.64] ;  /* 0x0000000808087981 */ /* 0x000ea2000c1e1900 */
[----:B------:R-:W-:Y:S01]  /*0350*/  BSSY.RECONVERGENT B0, `(.L_x_7) ;  /* 0x00000b5000007945 */ /* 0x000fe20003800200 */
[----:B------:R-:W-:Y:S02]  /*0360*/  MOV R27, 0x3f800000 ;  /* 0x3f800000001b7802 */ /* 0x000fe40000000f00 */
[----:B--2---:R-:W-:-:S13]  /*0370*/  ISETP.GT.AND P0, PT, R8, RZ, PT ;  /* 0x000000ff0800720c */ /* 0x004fda0003f04270 */
[----:B------:R-:W-:Y:S05]  /*0380*/  @!P0 BRA `(.L_x_8) ;  /* 0x0000000800c48947 */ /* 0x000fea0003800000 */
[----:B------:R-:W0:Y:S02]  /*0390*/  LDC.64 R12, c[0x0][0x3a0] ;  /* 0x0000e800ff0c7b82 */ /* 0x000e240000000a00 */
[----:B0-----:R-:W-:-:S05]  /*03a0*/  IMAD.WIDE R12, R3, 0x4, R12 ;  /* 0x00000004030c7825 */ /* 0x001fca00078e020c */
[----:B------:R0:W5:Y:S01]  /*03b0*/  LDG.E R9, desc[UR8][R12.64] ;  /* 0x000000080c097981 */ /* 0x000162000c1e1900 */
[----:B------:R-:W-:Y:S01]  /*03c0*/  ISETP.GE.U32.AND P0, PT, R8, 0x8, PT ;  /* 0x000000080800780c */ /* 0x000fe20003f06070 */
[----:B------:R-:W-:Y:S01]  /*03d0*/  BSSY.RECONVERGENT B2, `(.L_x_9) ;  /* 0x0000051000027945 */ /* 0x000fe20003800200 */
[----:B------:R-:W-:Y:S01]  /*03e0*/  HFMA2 R10, -RZ, RZ, 0, 0 ;  /* 0x00000000ff0a7431 */ /* 0x000fe200000001ff */
[----:B------:R-:W-:-:S10]  /*03f0*/  MOV R27, RZ ;  /* 0x000000ff001b7202 */ /* 0x000fd40000000f00 */
[----:B0-----:R-:W-:Y:S05]  /*0400*/  @!P0 BRA `(.L_x_10) ;  /* 0x0000000400348947 */ /* 0x001fea0003800000 */
[----:B------:R-:W-:Y:S02]  /*0410*/  LOP3.LUT R10, R8, 0x7ffffff8, RZ, 0xc0, !PT ;  /* 0x7ffffff8080a7812 */ /* 0x000fe400078ec0ff */
[----:B------:R-:W-:Y:S02]  /*0420*/  MOV R27, RZ ;  /* 0x000000ff001b7202 */ /* 0x000fe40000000f00 */
[----:B------:R-:W-:Y:S02]  /*0430*/  MOV R18, R7 ;  /* 0x0000000700127202 */ /* 0x000fe40000000f00 */
[----:B------:R-:W-:-:S07]  /*0440*/  IADD3 R11, PT, PT, -R10, RZ, RZ ;  /* 0x000000ff0a0b7210 */ /* 0x000fce0007ffe1ff */
.L_x_11:
[----:B------:R-:W-:Y:S01]  /*0450*/  MOV R16, UR5 ;  /* 0x0000000500107c02 */ /* 0x000fe20008000f00 */
[----:B------:R-:W0:Y:S01]  /*0460*/  LDC.64 R12, c[0x0][0x380] ;  /* 0x0000e000ff0c7b82 */ /* 0x000e220000000a00 */
[----:B------:R-:W-:Y:S01]  /*0470*/  MOV R17, UR6 ;  /* 0x0000000600117c02 */ /* 0x000fe20008000f00 */
[----:B------:R-:W1:Y:S02]  /*0480*/  LDCU UR4, c[0x0][0x394] ;  /* 0x00007280ff0477ac */ /* 0x000e640008000800 */
[----:B------:R-:W-:-:S05]  /*0490*/  IMAD.WIDE R16, R18, 0x4, R16 ;  /* 0x0000000412107825 */ /* 0x000fca00078e0210 */
[----:B------:R-:W1:Y:S04]  /*04a0*/  LDG.E R14, desc[UR8][R16.64+-0x10] ;  /* 0xfffff008100e7981 */ /* 0x000e68000c1e1900 */
[----:B------:R-:W2:Y:S04]  /*04b0*/  LDG.E R15, desc[UR8][R16.64+-0xc] ;  /* 0xfffff408100f7981 */ /* 0x000ea8000c1e1900 */
[----:B------:R-:W3:Y:S01]  /*04c0*/  LDG.E R19, desc[UR8][R16.64+-0x8] ;  /* 0xfffff80810137981 */ /* 0x000ee2000c1e1900 */
[--C-:B-1----:R-:W-:Y:S02]  /*04d0*/  IMAD R29, R0, UR4, R14.reuse ;  /* 0x00000004001d7c24 */ /* 0x102fe4000f8e020e */
[----:B-----5:R-:W-:-:S02]  /*04e0*/  IMAD R21, R9, UR4, R14 ;  /* 0x0000000409157c24 */ /* 0x020fc4000f8e020e */
[----:B0-----:R-:W-:-:S04]  /*04f0*/  IMAD.WIDE R28, R29, 0x4, R12 ;  /* 0x000000041d1c7825 */ /* 0x001fc800078e020c */
[----:B------:R-:W-:Y:S02]  /*0500*/  IMAD.WIDE R20, R21, 0x4, R12 ;  /* 0x0000000415147825 */ /* 0x000fe400078e020c */
[----:B------:R-:W4:Y:S04]  /*0510*/  LDG.E R28, desc[UR8][R28.64] ;  /* 0x000000081c1c7981 */ /* 0x000f28000c1e1900 */
[----:B------:R0:W4:Y:S01]  /*0520*/  LDG.E R20, desc[UR8][R20.64] ;  /* 0x0000000814147981 */ /* 0x000122000c1e1900 */
[--C-:B--2---:R-:W-:Y:S02]  /*0530*/  IMAD R23, R0, UR4, R15.reuse ;  /* 0x0000000400177c24 */ /* 0x104fe4000f8e020f */
[----:B------:R-:W-:Y:S02]  /*0540*/  IMAD R25, R9, UR4, R15 ;  /* 0x0000000409197c24 */ /* 0x000fe4000f8e020f */
[--C-:B------:R-:W-:Y:S01]  /*0550*/  IMAD.WIDE R14, R23, 0x4, R12.reuse ;  /* 0x00000004170e7825 */ /* 0x100fe200078e020c */
[----:B------:R-:W2:Y:S03]  /*0560*/  LDG.E R29, desc[UR8][R16.64] ;  /* 0x00000008101d7981 */ /* 0x000ea6000c1e1900 */
[----:B------:R-:W-:-:S02]  /*0570*/  IMAD.WIDE R22, R25, 0x4, R12 ;  /* 0x0000000419167825 */ /* 0x000fc400078e020c */
[----:B------:R-:W2:Y:S02]  /*0580*/  LDG.E R15, desc[UR8][R14.64] ;  /* 0x000000080e0f7981 */ /* 0x000ea4000c1e1900 */
[--C-:B---3--:R-:W-:Y:S02]  /*0590*/  IMAD R25, R0, UR4, R19.reuse ;  /* 0x0000000400197c24 */ /* 0x108fe4000f8e0213 */
[----:B0-----:R-:W-:Y:S01]  /*05a0*/  IMAD R21, R9, UR4, R19 ;  /* 0x0000000409157c24 */ /* 0x001fe2000f8e0213 */
[----:B------:R0:W2:Y:S01]  /*05b0*/  LDG.E R26, desc[UR8][R22.64] ;  /* 0x00000008161a7981 */ /* 0x0000a2000c1e1900 */
[----:B------:R-:W-:-:S03]  /*05c0*/  IMAD.WIDE R24, R25, 0x4, R12 ;  /* 0x0000000419187825 */ /* 0x000fc600078e020c */
[----:B------:R-:W3:Y:S04]  /*05d0*/  LDG.E R19, desc[UR8][R16.64+-0x4] ;  /* 0xfffffc0810137981 */ /* 0x000ee8000c1e1900 */
[----:B------:R-:W3:Y:S01]  /*05e0*/  LDG.E R24, desc[UR8][R24.64] ;  /* 0x0000000818187981 */ /* 0x000ee2000c1e1900 */
[----:B0-----:R-:W-:-:S03]  /*05f0*/  IMAD.WIDE R22, R21, 0x4, R12 ;  /* 0x0000000415167825 */ /* 0x001fc600078e020c */
[----:B------:R-:W3:Y:S04]  /*0600*/  LDG.E R14, desc[UR8][R16.64+0x4] ;  /* 0x00000408100e7981 */ /* 0x000ee8000c1e1900 */
[----:B------:R-:W3:Y:S04]  /*0610*/  LDG.E R23, desc[UR8][R22.64] ;  /* 0x0000000816177981 */ /* 0x000ee8000c1e1900 */
[----:B------:R-:W3:Y:S01]  /*0620*/  LDG.E R21, desc[UR8][R16.64+0x8] ;  /* 0x0000080810157981 */ /* 0x000ee2000c1e1900 */
[----:B----4-:R-:W-:-:S03]  /*0630*/  FFMA R28, R28, R20, R27 ;  /* 0x000000141c1c7223 */ /* 0x010fc6000000001b */
[----:B------:R0:W4:Y:S01]  /*0640*/  LDG.E R20, desc[UR8][R16.64+0xc] ;  /* 0x00000c0810147981 */ /* 0x000122000c1e1900 */
[----:B--2---:R-:W-:Y:S01]  /*0650*/  FFMA R15, R15, R26, R28 ;  /* 0x0000001a0f0f7223 */ /* 0x004fe2000000001c */
[--C-:B---3--:R-:W-:Y:S02]  /*0660*/  IMAD R27, R0, UR4, R19.reuse ;  /* 0x00000004001b7c24 */ /* 0x108fe4000f8e0213 */
[----:B------:R-:W-:Y:S02]  /*0670*/  IMAD R28, R9, UR4, R19 ;  /* 0x00000004091c7c24 */ /* 0x000fe4000f8e0213 */
[----:B------:R-:W-:-:S04]  /*0680*/  IMAD.WIDE R26, R27, 0x4, R12 ;  /* 0x000000041b1a7825 */ /* 0x000fc800078e020c */
[----:B0-----:R-:W-:Y:S02]  /*0690*/  IMAD R17, R0, UR4, R14 ;  /* 0x0000000400117c24 */ /* 0x001fe4000f8e020e */
[----:B------:R0:W2:Y:S01]  /*06a0*/  LDG.E R26, desc[UR8][R26.64] ;  /* 0x000000081a1a7981 */ /* 0x0000a2000c1e1900 */
[----:B------:R-:W-:Y:S01]  /*06b0*/  FFMA R19, R24, R23, R15 ;  /* 0x0000001718137223 */ /* 0x000fe2000000000f */
[----:B------:R-:W-:Y:S02]  /*06c0*/  IMAD R23, R0, UR4, R29 ;  /* 0x0000000400177c24 */ /* 0x000fe4000f8e021d */
[----:B------:R-:W-:-:S04]  /*06d0*/  IMAD.WIDE R24, R28, 0x4, R12 ;  /* 0x000000041c187825 */ /* 0x000fc800078e020c */
[C---:B------:R-:W-:Y:S02]  /*06e0*/  IMAD R29, R9.reuse, UR4, R29 ;  /* 0x00000004091d7c24 */ /* 0x040fe4000f8e021d */
[----:B------:R-:W-:Y:S01]  /*06f0*/  IMAD R15, R9, UR4, R14 ;  /* 0x00000004090f7c24 */ /* 0x000fe2000f8e020e */
[----:B------:R-:W2:Y:S01]  /*0700*/  LDG.E R25, desc[UR8][R24.64] ;  /* 0x0000000818197981 */ /* 0x000ea2000c1e1900 */
[----:B------:R-:W-:-:S04]  /*0710*/  IMAD.WIDE R22, R23, 0x4, R12 ;  /* 0x0000000417167825 */ /* 0x000fc800078e020c */
[----:B------:R-:W-:Y:S02]  /*0720*/  IMAD.WIDE R28, R29, 0x4, R12 ;  /* 0x000000041d1c7825 */ /* 0x000fe400078e020c */
[----:B------:R-:W3:Y:S02]  /*0730*/  LDG.E R23, desc[UR8][R22.64] ;  /* 0x0000000816177981 */ /* 0x000ee4000c1e1900 */
[----:B0-----:R-:W-:Y:S02]  /*0740*/  IMAD R27, R0, UR4, R21 ;  /* 0x00000004001b7c24 */ /* 0x001fe4000f8e0215 */
[----:B------:R-:W-:Y:S01]  /*0750*/  IMAD.WIDE R14, R15, 0x4, R12 ;  /* 0x000000040f0e7825 */ /* 0x000fe200078e020c */
[----:B------:R0:W3:Y:S03]  /*0760*/  LDG.E R24, desc[UR8][R28.64] ;  /* 0x000000081c187981 */ /* 0x0000e6000c1e1900 */
[----:B------:R-:W-:-:S02]  /*0770*/  IMAD R21, R9, UR4, R21 ;  /* 0x0000000409157c24 */ /* 0x000fc4000f8e0215 */
[--C-:B------:R-:W-:Y:S01]  /*0780*/  IMAD.WIDE R16, R17, 0x4, R12.reuse ;  /* 0x0000000411107825 */ /* 0x100fe200078e020c */
[----:B------:R-:W3:Y:S03]  /*0790*/  LDG.E R15, desc[UR8][R14.64] ;  /* 0x000000080e0f7981 */ /* 0x000ee6000c1e1900 */
[--C-:B0-----:R-:W-:Y:S01]  /*07a0*/  IMAD.WIDE R28, R21, 0x4, R12.reuse ;  /* 0x00000004151c7825 */ /* 0x101fe200078e020c */
[----:B------:R0:W3:Y:S05]  /*07b0*/  LDG.E R22, desc[UR8][R16.64] ;  /* 0x0000000810167981 */ /* 0x0000ea000c1e1900 */
[----:B------:R-:W3:Y:S01]  /*07c0*/  LDG.E R28, desc[UR8][R28.64] ;  /* 0x000000081c1c7981 */ /* 0x000ee2000c1e1900 */
[----:B0-----:R-:W-:-:S05]  /*07d0*/  IMAD.WIDE R16, R27, 0x4, R12 ;  /* 0x000000041b107825 */ /* 0x001fca00078e020c */
[----:B------:R-:W3:Y:S01]  /*07e0*/  LDG.E R27, desc[UR8][R16.64] ;  /* 0x00000008101b7981 */ /* 0x000ee2000c1e1900 */
[--C-:B----4-:R-:W-:Y:S02]  /*07f0*/  IMAD R21, R0, UR4, R20.reuse ;  /* 0x0000000400157c24 */ /* 0x110fe4000f8e0214 */
[----:B------:R-:W-:Y:S02]  /*0800*/  IMAD R14, R9, UR4, R20 ;  /* 0x00000004090e7c24 */ /* 0x000fe4000f8e0214 */
[----:B------:R-:W-:-:S04]  /*0810*/  IMAD.WIDE R20, R21, 0x4, R12 ;  /* 0x0000000415147825 */ /* 0x000fc800078e020c */
[----:B------:R-:W-:Y:S02]  /*0820*/  IMAD.WIDE R12, R14, 0x4, R12 ;  /* 0x000000040e0c7825 */ /* 0x000fe400078e020c */
[----:B------:R-:W4:Y:S04]  /*0830*/  LDG.E R20, desc[UR8][R20.64] ;  /* 0x0000000814147981 */ /* 0x000f28000c1e1900 */
[----:B------:R-:W4:Y:S01]  /*0840*/  LDG.E R12, desc[UR8][R12.64] ;  /* 0x000000080c0c7981 */ /* 0x000f22000c1e1900 */
[----:B------:R-:W-:-:S04]  /*0850*/  IADD3 R11, PT, PT, R11, 0x8, RZ ;  /* 0x000000080b0b7810 */ /* 0x000fc80007ffe0ff */
[----:B------:R-:W-:Y:S02]  /*0860*/  ISETP.NE.AND P0, PT, R11, RZ, PT ;  /* 0x000000ff0b00720c */ /* 0x000fe40003f05270 */
[----:B------:R-:W-:Y:S01]  /*0870*/  IADD3 R18, PT, PT, R18, 0x8, RZ ;  /* 0x0000000812127810 */ /* 0x000fe20007ffe0ff */
[----:B--2---:R-:W-:-:S04]  /*0880*/  FFMA R26, R26, R25, R19 ;  /* 0x000000191a1a7223 */ /* 0x004fc80000000013 */
[----:B---3--:R-:W-:-:S04]  /*0890*/  FFMA R23, R23, R24, R26 ;  /* 0x0000001817177223 */ /* 0x008fc8000000001a */
[----:B------:R-:W-:-:S04]  /*08a0*/  FFMA R22, R22, R15, R23 ;  /* 0x0000000f16167223 */ /* 0x000fc80000000017 */
[----:B------:R-:W-:-:S04]  /*08b0*/  FFMA R27, R27, R28, R22 ;  /* 0x0000001c1b1b7223 */ /* 0x000fc80000000016 */
[----:B----4-:R-:W-:Y:S01]  /*08c0*/  FFMA R27, R20, R12, R27 ;  /* 0x0000000c141b7223 */ /* 0x010fe2000000001b */
[----:B------:R-:W-:Y:S06]  /*08d0*/  @P0 BRA `(.L_x_11) ;  /* 0xfffffff800dc0947 */ /* 0x000fec000383ffff */
.L_x_10:
[----:B------:R-:W-:Y:S05]  /*08e0*/  BSYNC.RECONVERGENT B2 ;  /* 0x0000000000027941 */ /* 0x000fea0003800200 */
.L_x_9:
[----:B------:R-:W-:Y:S01]  /*08f0*/  LOP3.LUT P0, R11, R8, 0x7, RZ, 0xc0, !PT ;  /* 0x00000007080b7812 */ /* 0x000fe2000780c0ff */
[----:B------:R-:W-:-:S12]  /*0900*/  BSSY.RECONVERGENT B2, `(.L_x_12) ;  /* 0x0000058000027945 */ /* 0x000fd80003800200 */
[----:B------:R-:W-:Y:S05]  /*0910*/  @!P0 BRA `(.L_x_13) ;  /* 0x0000000400588947 */ /* 0x000fea0003800000 */
[----:B------:R-:W-:Y:S01]  /*0920*/  ISETP.GE.U32.AND P0, PT, R11, 0x4, PT ;  /* 0x000000040b00780c */ /* 0x000fe20003f06070 */
[----:B------:R-:W-:-:S12]  /*0930*/  BSSY.RECONVERGENT B3, `(.L_x_14) ;  /* 0x0000028000037945 */ /* 0x000fd80003800200 */
[----:B------:R-:W-:Y:S05]  /*0940*/  @!P0 BRA `(.L_x_15) ;  /* 0x0000000000988947 */ /* 0x000fea0003800000 */
[----:B------:R-:W0:Y:S01]  /*0950*/  LDC.64 R14, c[0x0][0x3a8] ;  /* 0x0000ea00ff0e7b82 */ /* 0x000e220000000a00 */
[----:B------:R-:W-:Y:S01]  /*0960*/  IADD3 R11, PT, PT, R7, R10, RZ ;  /* 0x0000000a070b7210 */ /* 0x000fe20007ffe0ff */
[----:B------:R-:W1:Y:S06]  /*0970*/  LDCU UR4, c[0x0][0x394] ;  /* 0x00007280ff0477ac */ /* 0x000e6c0008000800 */
[----:B------:R-:W2:Y:S01]  /*0980*/  LDC.64 R12, c[0x0][0x380] ;  /* 0x0000e000ff0c7b82 */ /* 0x000ea20000000a00 */
[----:B0-----:R-:W-:-:S05]  /*0990*/  IMAD.WIDE R14, R11, 0x4, R14 ;  /* 0x000000040b0e7825 */ /* 0x001fca00078e020e */
[----:B------:R-:W1:Y:S04]  /*09a0*/  LDG.E R11, desc[UR8][R14.64] ;  /* 0x000000080e0b7981 */ /* 0x000e68000c1e1900 */
[----:B------:R-:W3:Y:S04]  /*09b0*/  LDG.E R18, desc[UR8][R14.64+0x4] ;  /* 0x000004080e127981 */ /* 0x000ee8000c1e1900 */
[----:B------:R-:W4:Y:S04]  /*09c0*/  LDG.E R17, desc[UR8][R14.64+0x8] ;  /* 0x000008080e117981 */ /* 0x000f28000c1e1900 */
[----:B------:R4:W4:Y:S01]  /*09d0*/  LDG.E R16, desc[UR8][R14.64+0xc] ;  /* 0x00000c080e107981 */ /* 0x000922000c1e1900 */
[----:B-1----:R-:W-:-:S02]  /*09e0*/  IMAD R25, R0, UR4, R11 ;  /* 0x0000000400197c24 */ /* 0x002fc4000f8e020b */
[----:B-----5:R-:W-:Y:S02]  /*09f0*/  IMAD R21, R9, UR4, R11 ;  /* 0x0000000409157c24 */ /* 0x020fe4000f8e020b */
[----:B---3--:R-:W-:Y:S02]  /*0a00*/  IMAD R23, R0, UR4, R18 ;  /* 0x0000000400177c24 */ /* 0x008fe4000f8e0212 */
[----:B--2---:R-:W-:-:S04]  /*0a10*/  IMAD.WIDE R24, R25, 0x4, R12 ;  /* 0x0000000419187825 */ /* 0x004fc800078e020c */
[----:B------:R-:W-:Y:S02]  /*0a20*/  IMAD R19, R9, UR4, R18 ;  /* 0x0000000409137c24 */ /* 0x000fe4000f8e0212 */
[----:B------:R-:W-:Y:S01]  /*0a30*/  IMAD.WIDE R20, R21, 0x4, R12 ;  /* 0x0000000415147825 */ /* 0x000fe200078e020c */
[----:B------:R-:W2:Y:S03]  /*0a40*/  LDG.E R24, desc[UR8][R24.64] ;  /* 0x0000000818187981 */ /* 0x000ea6000c1e1900 */
[----:B----4-:R-:W-:Y:S01]  /*0a50*/  IMAD R15, R0, UR4, R17 ;  /* 0x00000004000f7c24 */ /* 0x010fe2000f8e0211 */
[----:B------:R0:W2:Y:S01]  /*0a60*/  LDG.E R11, desc[UR8][R20.64] ;  /* 0x00000008140b7981 */ /* 0x0000a2000c1e1900 */
[----:B------:R-:W-:-:S04]  /*0a70*/  IMAD.WIDE R22, R23, 0x4, R12 ;  /* 0x0000000417167825 */ /* 0x000fc800078e020c */
[----:B------:R-:W-:Y:S02]  /*0a80*/  IMAD R17, R9, UR4, R17 ;  /* 0x0000000409117c24 */ /* 0x000fe4000f8e0211 */
[----:B------:R-:W-:Y:S01]  /*0a90*/  IMAD.WIDE R18, R19, 0x4, R12 ;  /* 0x0000000413127825 */ /* 0x000fe200078e020c */
[----:B------:R-:W3:Y:S03]  /*0aa0*/  LDG.E R22, desc[UR8][R22.64] ;  /* 0x0000000816167981 */ /* 0x000ee6000c1e1900 */
[--C-:B------:R-:W-:Y:S02]  /*0ab0*/  IMAD R29, R0, UR4, R16.reuse ;  /* 0x00000004001d7c24 */ /* 0x100fe4000f8e0210 */
[----:B------:R-:W-:Y:S01]  /*0ac0*/  IMAD R26, R9, UR4, R16 ;  /* 0x00000004091a7c24 */ /* 0x000fe2000f8e0210 */
[----:B------:R-:W3:Y:S01]  /*0ad0*/  LDG.E R19, desc[UR8][R18.64] ;  /* 0x0000000812137981 */ /* 0x000ee2000c1e1900 */
[----:B------:R-:W-:-:S04]  /*0ae0*/  IMAD.WIDE R14, R15, 0x4, R12 ;  /* 0x000000040f0e7825 */ /* 0x000fc800078e020c */
[--C-:B------:R-:W-:Y:S02]  /*0af0*/  IMAD.WIDE R16, R17, 0x4, R12.reuse ;  /* 0x0000000411107825 */ /* 0x100fe400078e020c */
[----:B------:R-:W4:Y:S02]  /*0b00*/  LDG.E R14, desc[UR8][R14.64] ;  /* 0x000000080e0e7981 */ /* 0x000f24000c1e1900 */
[--C-:B0-----:R-:W-:Y:S02]  /*0b10*/  IMAD.WIDE R20, R29, 0x4, R12.reuse ;  /* 0x000000041d147825 */ /* 0x101fe400078e020c */
[----:B------:R-:W4:Y:S02]  /*0b20*/  LDG.E R16, desc[UR8][R16.64] ;  /* 0x0000000810107981 */ /* 0x000f24000c1e1900 */
[----:B------:R-:W-:Y:S02]  /*0b30*/  IMAD.WIDE R12, R26, 0x4, R12 ;  /* 0x000000041a0c7825 */ /* 0x000fe400078e020c */
[----:B------:R-:W4:Y:S04]  /*0b40*/  LDG.E R20, desc[UR8][R20.64] ;  /* 0x0000000814147981 */ /* 0x000f28000c1e1900 */
[----:B------:R-:W4:Y:S01]  /*0b50*/  LDG.E R12, desc[UR8][R12.64] ;  /* 0x000000080c0c7981 */ /* 0x000f22000c1e1900 */
[----:B------:R-:W-:Y:S01]  /*0b60*/  IADD3 R10, PT, PT, R10, 0x4, RZ ;  /* 0x000000040a0a7810 */ /* 0x000fe20007ffe0ff */
[----:B--2---:R-:W-:-:S04]  /*0b70*/  FFMA R11, R24, R11, R27 ;  /* 0x0000000b180b7223 */ /* 0x004fc8000000001b */
[----:B---3--:R-:W-:-:S04]  /*0b80*/  FFMA R11, R22, R19, R11 ;  /* 0x00000013160b7223 */ /* 0x008fc8000000000b */
[----:B----4-:R-:W-:-:S04]  /*0b90*/  FFMA R11, R14, R16, R11 ;  /* 0x000000100e0b7223 */ /* 0x010fc8000000000b */
[----:B------:R-:W-:-:S07]  /*0ba0*/  FFMA R27, R20, R12, R11 ;  /* 0x0000000c141b7223 */ /* 0x000fce000000000b */
.L_x_15:
[----:B------:R-:W-:Y:S05]  /*0bb0*/  BSYNC.RECONVERGENT B3 ;  /* 0x0000000000037941 */ /* 0x000fea0003800200 */
.L_x_14:
[----:B------:R-:W-:-:S13]  /*0bc0*/  LOP3.LUT P0, R11, R8, 0x3, RZ, 0xc0, !PT ;  /* 0x00000003080b7812 */ /* 0x000fda000780c0ff */
[----:B------:R-:W-:Y:S05]  /*0bd0*/  @!P0 BRA `(.L_x_13) ;  /* 0x0000000000a88947 */ /* 0x000fea0003800000 */
[----:B------:R-:W-:Y:S01]  /*0be0*/  ISETP.NE.AND P0, PT, R11, 0x1, PT ;  /* 0x000000010b00780c */ /* 0x000fe20003f05270 */
[----:B------:R-:W-:Y:S01]  /*0bf0*/  BSSY.RECONVERGENT B3, `(.L_x_16) ;  /* 0x000001a000037945 */ /* 0x000fe20003800200 */
[----:B------:R-:W-:-:S04]  /*0c00*/  LOP3.LUT R8, R8, 0x1, RZ, 0xc0, !PT ;  /* 0x0000000108087812 */ /* 0x000fc800078ec0ff */
[----:B------:R-:W-:-:S07]  /*0c10*/  ISETP.NE.U32.AND P1, PT, R8, 0x1, PT ;  /* 0x000000010800780c */ /* 0x000fce0003f25070 */
[----:B------:R-:W-:Y:S06]  /*0c20*/  @!P0 BRA `(.L_x_17) ;  /* 0x0000000000588947 */ /* 0x000fec0003800000 */
[----:B------:R-:W0:Y:S01]  /*0c30*/  LDC.64 R12, c[0x0][0x3a8] ;  /* 0x0000ea00ff0c7b82 */ /* 0x000e220000000a00 */
[----:B------:R-:W-:Y:S01]  /*0c40*/  IADD3 R21, PT, PT, R7, R10, RZ ;  /* 0x0000000a07157210 */ /* 0x000fe20007ffe0ff */
[----:B------:R-:W1:Y:S06]  /*0c50*/  LDCU UR4, c[0x0][0x394] ;  /* 0x00007280ff0477ac */ /* 0x000e6c0008000800 */
[----:B------:R-:W2:Y:S01]  /*0c60*/  LDC.64 R18, c[0x0][0x380] ;  /* 0x0000e000ff127b82 */ /* 0x000ea20000000a00 */
[----:B0-----:R-:W-:-:S05]  /*0c70*/  IMAD.WIDE R20, R21, 0x4, R12 ;  /* 0x0000000415147825 */ /* 0x001fca00078e020c */
[----:B------:R-:W1:Y:S04]  /*0c80*/  LDG.E R8, desc[UR8][R20.64] ;  /* 0x0000000814087981 */ /* 0x000e68000c1e1900 */
[----:B------:R-:W3:Y:S01]  /*0c90*/  LDG.E R11, desc[UR8][R20.64+0x4] ;  /* 0x00000408140b7981 */ /* 0x000ee2000c1e1900 */
[C-C-:B-1----:R-:W-:Y:S02]  /*0ca0*/  IMAD R17, R0.reuse, UR4, R8.reuse ;  /* 0x0000000400117c24 */ /* 0x142fe4000f8e0208 */
[C---:B-----5:R-:W-:Y:S02]  /*0cb0*/  IMAD R13, R9.reuse, UR4, R8 ;  /* 0x00000004090d7c24 */ /* 0x060fe4000f8e0208 */
[--C-:B---3--:R-:W-:Y:S02]  /*0cc0*/  IMAD R15, R0, UR4, R11.reuse ;  /* 0x00000004000f7c24 */ /* 0x108fe4000f8e020b */
[----:B------:R-:W-:-:S02]  /*0cd0*/  IMAD R11, R9, UR4, R11 ;  /* 0x00000004090b7c24 */ /* 0x000fc4000f8e020b */
[----:B--2---:R-:W-:-:S04]  /*0ce0*/  IMAD.WIDE R16, R17, 0x4, R18 ;  /* 0x0000000411107825 */ /* 0x004fc800078e0212 */
[--C-:B------:R-:W-:Y:S02]  /*0cf0*/  IMAD.WIDE R12, R13, 0x4, R18.reuse ;  /* 0x000000040d0c7825 */ /* 0x100fe400078e0212 */
[----:B------:R-:W2:Y:S02]  /*0d00*/  LDG.E R16, desc[UR8][R16.64] ;  /* 0x0000000810107981 */ /* 0x000ea4000c1e1900 */
[--C-:B------:R-:W-:Y:S02]  /*0d10*/  IMAD.WIDE R14, R15, 0x4, R18.reuse ;  /* 0x000000040f0e7825 */ /* 0x100fe400078e0212 */
[----:B------:R-:W2:Y:S02]  /*0d20*/  LDG.E R12, desc[UR8][R12.64] ;  /* 0x000000080c0c7981 */ /* 0x000ea4000c1e1900 */
[----:B------:R-:W-:Y:S02]  /*0d30*/  IMAD.WIDE R18, R11, 0x4, R18 ;  /* 0x000000040b127825 */ /* 0x000fe400078e0212 */
[----:B------:R-:W3:Y:S04]  /*0d40*/  LDG.E R14, desc[UR8][R14.64] ;  /* 0x000000080e0e7981 */ /* 0x000ee8000c1e1900 */
[----:B------:R-:W3:Y:S01]  /*0d50*/  LDG.E R18, desc[UR8][R18.64] ;  /* 0x0000000812127981 */ /* 0x000ee2000c1e1900 */
[----:B------:R-:W-:Y:S01]  /*0d60*/  IADD3 R10, PT, PT, R10, 0x2, RZ ;  /* 0x000000020a0a7810 */ /* 0x000fe20007ffe0ff */
[----:B--2---:R-:W-:-:S04]  /*0d70*/  FFMA R27, R16, R12, R27 ;  /* 0x0000000c101b7223 */ /* 0x004fc8000000001b */
[----:B---3--:R-:W-:-:S07]  /*0d80*/  FFMA R27, R14, R18, R27 ;  /* 0x000000120e1b7223 */ /* 0x008fce000000001b */
.L_x_17:
[----:B------:R-:W-:Y:S05]  /*0d90*/  BSYNC.RECONVERGENT B3 ;  /* 0x0000000000037941 */ /* 0x000fea0003800200 */
.L_x_16:
[----:B------:R-:W-:Y:S05]  /*0da0*/  @P1 BRA `(.L_x_13) ;  /* 0x0000000000341947 */ /* 0x000fea0003800000 */
[----:B------:R-:W0:Y:S01]  /*0db0*/  LDC.64 R12, c[0x0][0x3a8] ;  /* 0x0000ea00ff0c7b82 */ /* 0x000e220000000a00 */
[----:B------:R-:W-:Y:S01]  /*0dc0*/  IADD3 R11, PT, PT, R7, R10, RZ ;  /* 0x0000000a070b7210 */ /* 0x000fe20007ffe0ff */
[----:B------:R-:W1:Y:S04]  /*0dd0*/  LDCU UR4, c[0x0][0x394] ;  /* 0x00007280ff0477ac */ /* 0x000e680008000800 */
[----:B0-----:R-:W-:Y:S02]  /*0de0*/  IMAD.WIDE R10, R11, 0x4, R12 ;  /* 0x000000040b0a7825 */ /* 0x001fe400078e020c */
[----:B------:R-:W0:Y:S04]  /*0df0*/  LDC.64 R12, c[0x0][0x380] ;  /* 0x0000e000ff0c7b82 */ /* 0x000e280000000a00 */
[----:B------:R-:W1:Y:S02]  /*0e00*/  LDG.E R10, desc[UR8][R10.64] ;  /* 0x000000080a0a7981 */ /* 0x000e64000c1e1900 */
[----:B-1----:R-:W-:-:S02]  /*0e10*/  IMAD R15, R0, UR4, R10 ;  /* 0x00000004000f7c24 */ /* 0x002fc4000f8e020a */
[----:B-----5:R-:W-:Y:S02]  /*0e20*/  IMAD R17, R9, UR4, R10 ;  /* 0x0000000409117c24 */ /* 0x020fe4000f8e020a */
[----:B0-----:R-:W-:-:S04]  /*0e30*/  IMAD.WIDE R8, R15, 0x4, R12 ;  /* 0x000000040f087825 */ /* 0x001fc800078e020c */
[----:B------:R-:W-:Y:S02]  /*0e40*/  IMAD.WIDE R12, R17, 0x4, R12 ;  /* 0x00000004110c7825 */ /* 0x000fe400078e020c */
[----:B------:R-:W2:Y:S04]  /*0e50*/  LDG.E R8, desc[UR8][R8.64] ;  /* 0x0000000808087981 */ /* 0x000ea8000c1e1900 */
[----:B------:R-:W2:Y:S02]  /*0e60*/  LDG.E R12, desc[UR8][R12.64] ;  /* 0x000000080c0c7981 */ /* 0x000ea4000c1e1900 */
[----:B--2---:R-:W-:-:S07]  /*0e70*/  FFMA R27, R8, R12, R27 ;  /* 0x0000000c081b7223 */ /* 0x004fce000000001b */
.L_x_13:
[----:B------:R-:W-:Y:S05]  /*0e80*/  BSYNC.RECONVERGENT B2 ;  /* 0x0000000000027941 */ /* 0x000fea0003800200 */
.L_x_12:
[----:B------:R-:W-:-:S07]  /*0e90*/  FADD R27, R27, 1 ;  /* 0x3f8000001b1b7421 */ /* 0x000fce0000000000 */
.L_x_8:
[----:B------:R-:W-:Y:S05]  /*0ea0*/  BSYNC.RECONVERGENT B0 ;  /* 0x0000000000007941 */ /* 0x000fea0003800200 */
.L_x_7:
[----:B------:R-:W0:Y:S01]  /*0eb0*/  LDCU UR4, c[0x0][0x3bc] ;  /* 0x00007780ff0477ac */ /* 0x000e220008000800 */
[----:B------:R-:W-:Y:S01]  /*0ec0*/  HFMA2 R10, -RZ, RZ, 1.875, 0 ;  /* 0x3f800000ff0a7431 */ /* 0x000fe200000001ff */
[----:B0-----:R-:W-:-:S09]  /*0ed0*/  UISETP.GE.U32.AND UP0, UPT, UR4, 0x4, UPT ;  /* 0x000000040400788c */ /* 0x001fd2000bf06070 */
[----:B------:R-:W-:Y:S05]  /*0ee0*/  BRA.U !UP0, `(.L_x_18) ;  /* 0x0000000108cc7547 */ /* 0x000fea000b800000 */
[----:B------:R-:W-:Y:S01]  /*0ef0*/  ISETP.GT.AND P0, PT, R6, RZ, PT ;  /* 0x000000ff0600720c */ /* 0x000fe20003f04270 */
[----:B------:R-:W-:Y:S01]  /*0f00*/  UMOV UR4, URZ ;  /* 0x000000ff00047c82 */ /* 0x000fe20008000000 */
[----:B------:R-:W-:-:S11]  /*0f10*/  MOV R10, 0x3f800000 ;  /* 0x3f800000000a7802 */ /* 0x000fd60000000f00 */
[----:B------:R-:W-:Y:S05]  /*0f20*/  @!P0 BRA `(.L_x_19) ;  /* 0x0000000000a08947 */ /* 0x000fea0003800000 */
[----:B------:R-:W-:Y:S02]  /*0f30*/  IADD3 R8, PT, PT, R6, -UR4, RZ ;  /* 0x8000000406087c10 */ /* 0x000fe4000fffe0ff */
[----:B------:R-:W-:Y:S02]  /*0f40*/  PLOP3.LUT P0, PT, PT, PT, PT, 0x80, 0x8 ;  /* 0x000000000008781c */ /* 0x000fe40003f0f070 */
[----:B------:R-:W-:-:S13]  /*0f50*/  ISETP.GT.AND P1, PT, R8, 0xc, PT ;  /* 0x0000000c0800780c */ /* 0x000fda0003f24270 */
[----:B------:R-:W-:Y:S05]  /*0f60*/  @!P1 BRA `(.L_x_20) ;  /* 0x0000000000549947 */ /* 0x000fea0003800000 */
[----:B------:R-:W-:Y:S02]  /*0f70*/  PLOP3.LUT P0, PT, PT, PT, PT, 0x8, 0x80 ;  /* 0x000000000080781c */ /* 0x000fe40003f0e170 */
[----:B------:R-:W-:-:S11]  /*0f80*/  IADD3 R8, PT, PT, R6, -0xc, RZ ;  /* 0xfffffff406087810 */ /* 0x000fd60007ffe0ff */
.L_x_21:
[----:B------:R-:W-:Y:S01]  /*0f90*/  FMUL R10, R10, R27 ;  /* 0x0000001b0a0a7220 */ /* 0x000fe20000400000 */
[----:B------:R-:W-:-:S03]  /*0fa0*/  UIADD3 UR4, UPT, UPT, UR4, 0x10, URZ ;  /* 0x0000001004047890 */ /* 0x000fc6000fffe0ff */
[----:B------:R-:W-:-:S03]  /*0fb0*/  FMUL R10, R10, R27 ;  /* 0x0000001b0a0a7220 */ /* 0x000fc60000400000 */
[----:B------:R-:W-:Y:S01]  /*0fc0*/  ISETP.LE.AND P1, PT, R8, UR4, PT ;  /* 0x0000000408007c0c */ /* 0x000fe2000bf23270 */
[----:B------:R-:W-:-:S04]  /*0fd0*/  FMUL R10, R10, R27 ;  /* 0x0000001b0a0a7220 */ /* 0x000fc80000400000 */
        /* <DEDUP_REMOVED lines=12> */
[----:B------:R-:W-:Y:S01]  /*10a0*/  FMUL R10, R10, R27 ;  /* 0x0000001b0a0a7220 */ /* 0x000fe20000400000 */
[----:B------:R-:W-:Y:S06]  /*10b0*/  @!P1 BRA `(.L_x_21) ;  /* 0xfffffffc00b49947 */ /* 0x000fec000383ffff */
.L_x_20:
[----:B------:R-:W-:-:S04]  /*10c0*/  IADD3 R8, PT, PT, R6, -UR4, RZ ;  /* 0x8000000406087c10 */ /* 0x000fc8000fffe0ff */
[----:B------:R-:W-:-:S13]  /*10d0*/  ISETP.GT.AND P1, PT, R8, 0x4, PT ;  /* 0x000000040800780c */ /* 0x000fda0003f24270 */
[----:B------:R-:W-:Y:S05]  /*10e0*/  @!P1 BRA `(.L_x_22) ;  /* 0x0000000000289947 */ /* 0x000fea0003800000 */
[-C--:B------:R-:W-:Y:S01]  /*10f0*/  FMUL R10, R10, R27.reuse ;  /* 0x0000001b0a0a7220 */ /* 0x080fe20000400000 */
[----:B------:R-:W-:Y:S01]  /*1100*/  PLOP3.LUT P0, PT, PT, PT, PT, 0x8, 0x80 ;  /* 0x000000000080781c */ /* 0x000fe20003f0e170 */
[----:B------:R-:W-:Y:S02]  /*1110*/  UIADD3 UR4, UPT, UPT, UR4, 0x8, URZ ;  /* 0x0000000804047890 */ /* 0x000fe4000fffe0ff */
[----:B------:R-:W-:-:S04]  /*1120*/  FMUL R10, R10, R27 ;  /* 0x0000001b0a0a7220 */ /* 0x000fc80000400000 */
[----:B------:R-:W-:-:S04]  /*1130*/  FMUL R10, R10, R27 ;  /* 0x0000001b0a0a7220 */ /* 0x000fc80000400000 */
[----:B------:R-:W-:-:S04]  /*1140*/  FMUL R10, R10, R27 ;  /* 0x0000001b0a0a7220 */ /* 0x000fc80000400000 */
[----:B------:R-:W-:-:S04]  /*1150*/  FMUL R10, R10, R27 ;  /* 0x0000001b0a0a7220 */ /* 0x000fc80000400000 */
[----:B------:R-:W-:-:S04]  /*1160*/  FMUL R10, R10, R27 ;  /* 0x0000001b0a0a7220 */ /* 0x000fc80000400000 */
[----:B------:R-:W-:-:S04]  /*1170*/  FMUL R10, R10, R27 ;  /* 0x0000001b0a0a7220 */ /* 0x000fc80000400000 */
[----:B------:R-:W-:-:S07]  /*1180*/  FMUL R10, R10, R27 ;  /* 0x0000001b0a0a7220 */ /* 0x000fce0000400000 */
.L_x_22:
[----:B------:R-:W-:-:S13]  /*1190*/  ISETP.EQ.AND P1, PT, R6, UR4, PT ;  /* 0x0000000406007c0c */ /* 0x000fda000bf22270 */
[----:B------:R-:W-:Y:S05]  /*11a0*/  @!P0 BRA P1, `(.L_x_18) ;  /* 0x00000000001c8947 */ /* 0x000fea0000800000 */
.L_x_19:
[----:B------:R-:W-:Y:S01]  /*11b0*/  UIADD3 UR4, UPT, UPT, UR4, 0x4, URZ ;  /* 0x0000000404047890 */ /* 0x000fe2000fffe0ff */
[----:B------:R-:W-:-:S04]  /*11c0*/  FMUL R10, R10, R27 ;  /* 0x0000001b0a0a7220 */ /* 0x000fc80000400000 */
[----:B------:R-:W-:Y:S01]  /*11d0*/  FMUL R10, R10, R27 ;  /* 0x0000001b0a0a7220 */ /* 0x000fe20000400000 */
[----:B------:R-:W-:-:S03]  /*11e0*/  ISETP.NE.AND P0, PT, R6, UR4, PT ;  /* 0x0000000406007c0c */ /* 0x000fc6000bf05270 */
[----:B------:R-:W-:-:S04]  /*11f0*/  FMUL R10, R10, R27 ;  /* 0x0000001b0a0a7220 */ /* 0x000fc80000400000 */
[----:B------:R-:W-:-:S06]  /*1200*/  FMUL R10, R10, R27 ;  /* 0x0000001b0a0a7220 */ /* 0x000fcc0000400000 */
[----:B------:R-:W-:Y:S05]  /*1210*/  @P0 BRA `(.L_x_19) ;  /* 0xfffffffc00e40947 */ /* 0x000fea000383ffff */
.L_x_18:
[----:B------:R-:W-:-:S13]  /*1220*/  ISETP.NE.AND P0, PT, R4, RZ, PT ;  /* 0x000000ff0400720c */ /* 0x000fda0003f05270 */
[----:B------:R-:W-:Y:S05]  /*1230*/  @!P0 BRA `(.L_x_23) ;  /* 0x0000000000188947 */ /* 0x000fea0003800000 */
[----:B------:R-:W-:Y:S01]  /*1240*/  ISETP.NE.AND P0, PT, R4, 0x1, PT ;  /* 0x000000010400780c */ /* 0x000fe20003f05270 */
[----:B------:R-:W-:-:S03]  /*1250*/  FMUL R10, R10, R27 ;  /* 0x0000001b0a0a7220 */ /* 0x000fc60000400000 */
[----:B------:R-:W-:-:S09]  /*1260*/  ISETP.NE.AND P1, PT, R4, 0x2, P0 ;  /* 0x000000020400780c */ /* 0x000fd20000725270 */
[----:B------:R-:W-:-:S04]  /*1270*/  @P0 FMUL R8, R10, R27 ;  /* 0x0000001b0a080220 */ /* 0x000fc80000400000 */
[----:B------:R-:W-:-:S05]  /*1280*/  @P1 FMUL R8, R8, R27 ;  /* 0x0000001b08081220 */ /* 0x000fca0000400000 */
[----:B------:R-:W-:-:S07]  /*1290*/  @P0 MOV R10, R8 ;  /* 0x00000008000a0202 */ /* 0x000fce0000000f00 */
.L_x_23:
[----:B------:R-:W0:Y:S01]  /*12a0*/  LDCU UR4, c[0x0][0x390] ;  /* 0x00007200ff0477ac */ /* 0x000e220008000800 */
[----:B-----5:R-:W1:Y:S01]  /*12b0*/  LDC.64 R8, c[0x0][0x388] ;  /* 0x0000e200ff087b82 */ /* 0x020e620000000a00 */
[----:B0-----:R-:W-:Y:S01]  /*12c0*/  IMAD R11, R3, UR4, R0 ;  /* 0x00000004030b7c24 */ /* 0x001fe2000f8e0200 */
[----:B------:R-:W0:Y:S01]  /*12d0*/  LDCU UR4, c[0x0][0x398] ;  /* 0x00007300ff0477ac */ /* 0x000e220008000800 */
[----:B------:R-:W-:Y:S02]  /*12e0*/  IADD3 R3, PT, PT, R2, R3, RZ ;  /* 0x0000000302037210 */ /* 0x000fe40007ffe0ff */
[----:B-1----:R-:W-:-:S05]  /*12f0*/  IMAD.WIDE R8, R11, 0x4, R8 ;  /* 0x000000040b087825 */ /* 0x002fca00078e0208 */
[----:B------:R1:W-:Y:S01]  /*1300*/  STG.E desc[UR8][R8.64], R10 ;  /* 0x0000000a08007986 */ /* 0x0003e2000c101908 */
[----:B0-----:R-:W-:-:S13]  /*1310*/  ISETP.GE.AND P0, PT, R3, UR4, PT ;  /* 0x0000000403007c0c */ /* 0x001fda000bf06270 */
[----:B-1----:R-:W-:Y:S05]  /*1320*/  @!P0 BRA `(.L_x_24) ;  /* 0xffffffec00fc8947 */ /* 0x002fea000383ffff */
.L_x_6:
[----:B------:R-:W-:Y:S05]  /*1330*/  BSYNC.RECONVERGENT B1 ;  /* 0x0000000000017941 */ /* 0x000fea0003800200 */
.L_x_5:
[----:B------:R-:W0:Y:S01]  /*1340*/  LDCU UR4, c[0x0][0x390] ;  /* 0x00007200ff0477ac */ /* 0x000e220008000800 */
[----:B------:R-:W-:-:S04]  /*1350*/  IADD3 R0, PT, PT, R5, R0, RZ ;  /* 0x0000000005007210 */ /* 0x000fc80007ffe0ff */
[----:B0-----:R-:W-:-:S13]  /*1360*/  ISETP.GE.AND P0, PT, R0, UR4, PT ;  /* 0x0000000400007c0c */ /* 0x001fda000bf06270 */
[----:B------:R-:W-:Y:S05]  /*1370*/  @!P0 BRA `(.L_x_25) ;  /* 0xffffffec00d08947 */ /* 0x000fea000383ffff */
[----:B------:R-:W-:Y:S05]  /*1380*/  EXIT ;  /* 0x000000000000794d */ /* 0x000fea0003800000 */
.L_x_26:
[----:B------:R-:W-:-:S00]  /*1390*/  BRA `(.L_x_26) ;  /* 0xfffffffc00fc7947 */ /* 0x000fc0000383ffff */
[----:B------:R-:W-:-:S00]  /*13a0*/  NOP ;  /* 0x0000000000007918 */ /* 0x000fc00000000000 */
        /* <DEDUP_REMOVED lines=13> */
.L_x_67:


//--------------------- .text._Z14Kernel_linearePfS_iiiPiS0_S0_i --------------------------
	.section	.text._Z14Kernel_linearePfS_iiiPiS0_S0_i,"ax",@progbits
	.align	128
        .global         _Z14Kernel_linearePfS_iiiPiS0_S0_i
        .type           _Z14Kernel_linearePfS_iiiPiS0_S0_i,@function
        .size           _Z14Kernel_linearePfS_iiiPiS0_S0_i,(.L_x_68 - _Z14Kernel_linearePfS_iiiPiS0_S0_i)
        .other          _Z14Kernel_linearePfS_iiiPiS0_S0_i,@"STO_CUDA_ENTRY STV_DEFAULT"
_Z14Kernel_linearePfS_iiiPiS0_S0_i:
.text._Z14Kernel_linearePfS_iiiPiS0_S0_i:
[----:B------:R-:W-:Y:S01]  /*0000*/  LDC R1, c[0x0][0x37c] ;  /* 0x0000df00ff017b82 */ /* 0x000fe20000000800 */
[----:B------:R-:W0:Y:S07]  /*0010*/  S2R R3, SR_TID.X ;  /* 0x0000000000037919 */ /* 0x000e2e0000002100 */
[----:B------:R-:W0:Y:S01]  /*0020*/  S2UR UR4, SR_CTAID.X ;  /* 0x00000000000479c3 */ /* 0x000e220000002500 */
[----:B------:R-:W1:Y:S07]  /*0030*/  LDCU UR5, c[0x0][0x390] ;  /* 0x00007200ff0577ac */ /* 0x000e6e0008000800 */
[----:B------:R-:W0:Y:S02]  /*0040*/  LDC R2, c[0x0][0x360] ;  /* 0x0000d800ff027b82 */ /* 0x000e240000000800 */
[----:B0-----:R-:W-:-:S05]  /*0050*/  IMAD R3, R2, UR4, R3 ;  /* 0x0000000402037c24 */ /* 0x001fca000f8e0203 */
[----:B-1----:R-:W-:-:S13]  /*0060*/  ISETP.GE.AND P0, PT, R3, UR5, PT ;  /* 0x0000000503007c0c */ /* 0x002fda000bf06270 */
[----:B------:R-:W-:Y:S05]  /*0070*/  @P0 EXIT ;  /* 0x000000000000094d */ /* 0x000fea0003800000 */
[----:B------:R-:W0:Y:S01]  /*0080*/  S2R R0, SR_TID.Y ;  /* 0x0000000000007919 */ /* 0x000e220000002200 */
[----:B------:R-:W1:Y:S01]  /*0090*/  LDCU UR8, c[0x0][0x364] ;  /* 0x00006c80ff0877ac */ /* 0x000e620008000800 */
[----:B------:R-:W0:Y:S01]  /*00a0*/  S2R R5, SR_CTAID.Y ;  /* 0x0000000000057919 */ /* 0x000e220000002600 */
[----:B------:R-:W2:Y:S01]  /*00b0*/  LDCU.64 UR6, c[0x0][0x3a8] ;  /* 0x00007500ff0677ac */ /* 0x000ea20008000a00 */
[----:B------:R-:W1:Y:S01]  /*00c0*/  LDCU UR4, c[0x0][0x374] ;  /* 0x00006e80ff0477ac */ /* 0x000e620008000800 */
[----:B------:R-:W3:Y:S01]  /*00d0*/  LDCU UR9, c[0x0][0x370] ;  /* 0x00006e00ff0977ac */ /* 0x000ee20008000800 */
[----:B------:R-:W4:Y:S01]  /*00e0*/  LDCU.64 UR10, c[0x0][0x358] ;  /* 0x00006b00ff0a77ac */ /* 0x000f220008000a00 */
[----:B--2---:R-:W-:-:S04]  /*00f0*/  UIADD3 UR5, UP0, UPT, UR6, 0x10, URZ ;  /* 0x0000001006057890 */ /* 0x004fc8000ff1e0ff */
[----:B------:R-:W-:Y:S02]  /*0100*/  UIADD3.X UR6, UPT, UPT, URZ, UR7, URZ, UP0, !UPT ;  /* 0x00000007ff067290 */ /* 0x000fe400087fe4ff */
[----:B-1----:R-:W-:Y:S01]  /*0110*/  UIMAD UR4, UR8, UR4, URZ ;  /* 0x00000004080472a4 */ /* 0x002fe2000f8e02ff */
[----:B---3--:R-:W-:Y:S02]  /*0120*/  IMAD R2, R2, UR9, RZ ;  /* 0x0000000902027c24 */ /* 0x008fe4000f8e02ff */
[----:B0---4-:R-:W-:-:S09]  /*0130*/  IMAD R0, R5, UR8, R0 ;  /* 0x0000000805007c24 */ /* 0x011fd2000f8e0200 */
.L_x_39:
[----:B------:R-:W0:Y:S01]  /*0140*/  LDCU UR7, c[0x0][0x398] ;  /* 0x00007300ff0777ac */ /* 0x000e220008000800 */
[----:B------:R-:W-:Y:S01]  /*0150*/  BSSY.RECONVERGENT B1, `(.L_x_27) ;  /* 0x00000c4000017945 */ /* 0x000fe20003800200 */
[----:B0-----:R-:W-:-:S13]  /*0160*/  ISETP.GE.AND P0, PT, R0, UR7, PT ;  /* 0x0000000700007c0c */ /* 0x001fda000bf06270 */
[----:B------:R-:W-:Y:S05]  /*0170*/  @P0 BRA `(.L_x_28) ;  /* 0x0000000c00040947 */ /* 0x000fea0003800000 */
[----:B------:R-:W0:Y:S02]  /*0180*/  LDCU UR7, c[0x0][0x3b8] ;  /* 0x00007700ff0777ac */ /* 0x000e240008000800 */
[----:B0-----:R-:W-:-:S07]  /*0190*/  IMAD R4, R3, UR7, RZ ;  /* 0x0000000703047c24 */ /* 0x001fce000f8e02ff */
.L_x_38:
[----:B------:R-:W0:Y:S02]  /*01a0*/  LDC.64 R6, c[0x0][0x3b0] ;  /* 0x0000ec00ff067b82 */ /* 0x000e240000000a00 */
[----:B0-----:R-:W-:-:S05]  /*01b0*/  IMAD.WIDE R6, R3, 0x4, R6 ;  /* 0x0000000403067825 */ /* 0x001fca00078e0206 */
[----:B------:R-:W2:Y:S01]  /*01c0*/  LDG.E R5, desc[UR10][R6.64] ;  /* 0x0000000a06057981 */ /* 0x000ea2000c1e1900 */
[----:B------:R-:W-:Y:S01]  /*01d0*/  BSSY.RECONVERGENT B0, `(.L_x_29) ;  /* 0x00000b2000007945 */ /* 0x000fe20003800200 */
[----:B------:R-:W-:Y:S01]  /*01e0*/  HFMA2 R11, -RZ, RZ, 0, 0 ;  /* 0x00000000ff0b7431 */ /* 0x000fe200000001ff */
[----:B--2---:R-:W-:-:S13]  /*01f0*/  ISETP.GE.AND P0, PT, R5, 0x1, PT ;  /* 0x000000010500780c */ /* 0x004fda0003f06270 */
[----:B------:R-:W-:Y:S05]  /*0200*/  @!P0 BRA `(.L_x_30) ;  /* 0x0000000800b88947 */ /* 0x000fea0003800000 */
[----:B------:R-:W0:Y:S02]  /*0210*/  LDC.64 R6, c[0x0][0x3a0] ;  /* 0x0000e800ff067b82 */ /* 0x000e240000000a00 */
[----:B0-----:R-:W-:-:S06]  /*0220*/  IMAD.WIDE R6, R0, 0x4, R6 ;  /* 0x0000000400067825 */ /* 0x001fcc00078e0206 */
[----:B------:R0:W5:Y:S01]  /*0230*/  LDG.E R7, desc[UR10][R6.64] ;  /* 0x0000000a06077981 */ /* 0x000162000c1e1900 */
[C---:B------:R-:W-:Y:S01]  /*0240*/  ISETP.GE.U32.AND P1, PT, R5.reuse, 0x8, PT ;  /* 0x000000080500780c */ /* 0x040fe20003f26070 */
[----:B------:R-:W-:Y:S01]  /*0250*/  BSSY.RECONVERGENT B2, `(.L_x_31) ;  /* 0x0000052000027945 */ /* 0x000fe20003800200 */
[----:B------:R-:W-:Y:S02]  /*0260*/  LOP3.LUT P0, R8, R5, 0x7, RZ, 0xc0, !PT ;  /* 0x0000000705087812 */ /* 0x000fe4000780c0ff */
[----:B------:R-:W-:Y:S02]  /*0270*/  MOV R9, RZ ;  /* 0x000000ff00097202 */ /* 0x000fe40000000f00 */
[----:B------:R-:W-:-:S07]  /*0280*/  MOV R11, RZ ;  /* 0x000000ff000b7202 */ /* 0x000fce0000000f00 */
[----:B0-----:R-:W-:Y:S05]  /*0290*/  @!P1 BRA `(.L_x_32) ;  /* 0x0000000400349947 */ /* 0x001fea0003800000 */
[----:B------:R-:W-:Y:S02]  /*02a0*/  LOP3.LUT R9, R5, 0x7ffffff8, RZ, 0xc0, !PT ;  /* 0x7ffffff805097812 */ /* 0x000fe400078ec0ff */
[----:B------:R-:W-:Y:S02]  /*02b0*/  MOV R11, RZ ;  /* 0x000000ff000b7202 */ /* 0x000fe40000000f00 */
[----:B------:R-:W-:Y:S02]  /*02c0*/  MOV R10, R4 ;  /* 0x00000004000a7202 */ /* 0x000fe40000000f00 */
[----:B------:R-:W-:-:S07]  /*02d0*/  IADD3 R6, PT, PT, -R9, RZ, RZ ;  /* 0x000000ff09067210 */ /* 0x000fce0007ffe1ff */
.L_x_33:
[----:B------:R-:W-:Y:S01]  /*02e0*/  MOV R16, UR5 ;  /* 0x0000000500107c02 */ /* 0x000fe20008000f00 */
[----:B------:R-:W0:Y:S01]  /*02f0*/  LDC.64 R12, c[0x0][0x380] ;  /* 0x0000e000ff0c7b82 */ /* 0x000e220000000a00 */
[----:B------:R-:W-:Y:S01]  /*0300*/  MOV R17, UR6 ;  /* 0x0000000600117c02 */ /* 0x000fe20008000f00 */
[----:B------:R-:W1:Y:S02]  /*0310*/  LDCU UR7, c[0x0][0x394] ;  /* 0x00007280ff0777ac */ /* 0x000e640008000800 */
[----:B------:R-:W-:-:S05]  /*0320*/  IMAD.WIDE R16, R10, 0x4, R16 ;  /* 0x000000040a107825 */ /* 0x000fca00078e0210 */
[----:B------:R-:W1:Y:S04]  /*0330*/  LDG.E R14, desc[UR10][R16.64+-0x10] ;  /* 0xfffff00a100e7981 */ /* 0x000e68000c1e1900 */
[----:B------:R-:W2:Y:S04]  /*0340*/  LDG.E R18, desc[UR10][R16.64+-0xc] ;  /* 0xfffff40a10127981 */ /* 0x000ea8000c1e1900 */
[----:B------:R-:W3:Y:S04]  /*0350*/  LDG.E R29, desc[UR10][R16.64+-0x4] ;  /* 0xfffffc0a101d7981 */ /* 0x000ee8000c1e1900 */
[----:B------:R-:W4:Y:S04]  /*0360*/  LDG.E R19, desc[UR10][R16.64+-0x8] ;  /* 0xfffff80a10137981 */ /* 0x000f28000c1e1900 */
[----:B------:R-:W3:Y:S04]  /*0370*/  LDG.E R21, desc[UR10][R16.64+0x4] ;  /* 0x0000040a10157981 */ /* 0x000ee8000c1e1900 */
[----:B------:R-:W3:Y:S04]  /*0380*/  LDG.E R28, desc[UR10][R16.64+0x8] ;  /* 0x0000080a101c7981 */ /* 0x000ee8000c1e1900 */
[----:B------:R-:W3:Y:S01]  /*0390*/  LDG.E R20, desc[UR10][R16.64+0xc] ;  /* 0x00000c0a10147981 */ /* 0x000ee2000c1e1900 */
[----:B-1----:R-:W-:-:S02]  /*03a0*/  IMAD R27, R3, UR7, R14 ;  /* 0x00000007031b7c24 */ /* 0x002fc4000f8e020e */
[----:B-----5:R-:W-:Y:S02]  /*03b0*/  IMAD R25, R7, UR7, R14 ;  /* 0x0000000707197c24 */ /* 0x020fe4000f8e020e */
[----:B--2---:R-:W-:Y:S02]  /*03c0*/  IMAD R15, R3, UR7, R18 ;  /* 0x00000007030f7c24 */ /* 0x004fe4000f8e0212 */
[----:B0-----:R-:W-:-:S04]  /*03d0*/  IMAD.WIDE R26, R27, 0x4, R12 ;  /* 0x000000041b1a7825 */ /* 0x001fc800078e020c */
[----:B------:R-:W-:Y:S02]  /*03e0*/  IMAD R23, R7, UR7, R18 ;  /* 0x0000000707177c24 */ /* 0x000fe4000f8e0212 */
[--C-:B------:R-:W-:Y:S01]  /*03f0*/  IMAD.WIDE R24, R25, 0x4, R12.reuse ;  /* 0x0000000419187825 */ /* 0x100fe200078e020c */
[----:B------:R4:W2:Y:S03]  /*0400*/  LDG.E R26, desc[UR10][R26.64] ;  /* 0x0000000a1a1a7981 */ /* 0x0008a6000c1e1900 */
[--C-:B------:R-:W-:Y:S01]  /*0410*/  IMAD.WIDE R14, R15, 0x4, R12.reuse ;  /* 0x000000040f0e7825 */ /* 0x100fe200078e020c */
[----:B------:R-:W2:Y:S03]  /*0420*/  LDG.E R18, desc[UR10][R16.64] ;  /* 0x0000000a10127981 */ /* 0x000ea6000c1e1900 */
[----:B------:R-:W-:Y:S01]  /*0430*/  IMAD.WIDE R22, R23, 0x4, R12 ;  /* 0x0000000417167825 */ /* 0x000fe200078e020c */
[----:B------:R0:W2:Y:S04]  /*0440*/  LDG.E R24, desc[UR10][R24.64] ;  /* 0x0000000a18187981 */ /* 0x0000a8000c1e1900 */
[----:B------:R3:W2:Y:S04]  /*0450*/  LDG.E R14, desc[UR10][R14.64] ;  /* 0x0000000a0e0e7981 */ /* 0x0006a8000c1e1900 */
[----:B------:R-:W2:Y:S01]  /*0460*/  LDG.E R22, desc[UR10][R22.64] ;  /* 0x0000000a16167981 */ /* 0x000ea2000c1e1900 */
[----:B----4-:R-:W-:-:S02]  /*0470*/  IMAD R27, R3, UR7, R19 ;  /* 0x00000007031b7c24 */ /* 0x010fc4000f8e0213 */
[----:B0-----:R-:W-:Y:S02]  /*0480*/  IMAD R25, R7, UR7, R19 ;  /* 0x0000000707197c24 */ /* 0x001fe4000f8e0213 */
[--C-:B---3--:R-:W-:Y:S02]  /*0490*/  IMAD R15, R3, UR7, R29.reuse ;  /* 0x00000007030f7c24 */ /* 0x108fe4000f8e021d */
[----:B------:R-:W-:-:S04]  /*04a0*/  IMAD R29, R7, UR7, R29 ;  /* 0x00000007071d7c24 */ /* 0x000fc8000f8e021d */
[----:B------:R-:W-:-:S04]  /*04b0*/  IMAD.WIDE R16, R29, 0x4, R12 ;  /* 0x000000041d107825 */ /* 0x000fc800078e020c */
[----:B--2---:R-:W-:Y:S01]  /*04c0*/  FFMA R11, R26, R24, R11 ;  /* 0x000000181a0b7223 */ /* 0x004fe2000000000b */
[----:B------:R-:W-:-:S04]  /*04d0*/  IMAD.WIDE R24, R25, 0x4, R12 ;  /* 0x0000000419187825 */ /* 0x000fc800078e020c */
[----:B------:R-:W-:Y:S02]  /*04e0*/  IMAD R29, R7, UR7, R18 ;  /* 0x00000007071d7c24 */ /* 0x000fe4000f8e0212 */
[----:B------:R-:W-:-:S04]  /*04f0*/  IMAD.WIDE R26, R27, 0x4, R12 ;  /* 0x000000041b1a7825 */ /* 0x000fc800078e020c */
[----:B------:R-:W-:Y:S01]  /*0500*/  FFMA R11, R14, R22, R11 ;  /* 0x000000160e0b7223 */ /* 0x000fe2000000000b */
[----:B------:R-:W2:Y:S01]  /*0510*/  LDG.E R25, desc[UR10][R24.64] ;  /* 0x0000000a18197981 */ /* 0x000ea2000c1e1900 */
[----:B------:R-:W-:-:S03]  /*0520*/  IMAD.WIDE R14, R15, 0x4, R12 ;  /* 0x000000040f0e7825 */ /* 0x000fc600078e020c */
[----:B------:R-:W2:Y:S01]  /*0530*/  LDG.E R26, desc[UR10][R26.64] ;  /* 0x0000000a1a1a7981 */ /* 0x000ea2000c1e1900 */
[----:B------:R-:W-:-:S03]  /*0540*/  IMAD R22, R3, UR7, R21 ;  /* 0x0000000703167c24 */ /* 0x000fc6000f8e0215 */
[----:B------:R0:W3:Y:S01]  /*0550*/  LDG.E R23, desc[UR10][R14.64] ;  /* 0x0000000a0e177981 */ /* 0x0000e2000c1e1900 */
[----:B------:R-:W-:Y:S02]  /*0560*/  IMAD R19, R3, UR7, R18 ;  /* 0x0000000703137c24 */ /* 0x000fe4000f8e0212 */
[----:B------:R-:W-:Y:S01]  /*0570*/  IMAD R21, R7, UR7, R21 ;  /* 0x0000000707157c24 */ /* 0x000fe2000f8e0215 */
[----:B------:R1:W3:Y:S01]  /*0580*/  LDG.E R24, desc[UR10][R16.64] ;  /* 0x0000000a10187981 */ /* 0x0002e2000c1e1900 */
[----:B------:R-:W-:-:S04]  /*0590*/  IMAD.WIDE R18, R19, 0x4, R12 ;  /* 0x0000000413127825 */ /* 0x000fc800078e020c */
[--C-:B0-----:R-:W-:Y:S02]  /*05a0*/  IMAD.WIDE R14, R29, 0x4, R12.reuse ;  /* 0x000000041d0e7825 */ /* 0x101fe400078e020c */
[----:B------:R-:W4:Y:S02]  /*05b0*/  LDG.E R19, desc[UR10][R18.64] ;  /* 0x0000000a12137981 */ /* 0x000f24000c1e1900 */
[----:B-1----:R-:W-:Y:S02]  /*05c0*/  IMAD.WIDE R16, R22, 0x4, R12 ;  /* 0x0000000416107825 */ /* 0x002fe400078e020c */
[----:B------:R0:W4:Y:S02]  /*05d0*/  LDG.E R22, desc[UR10][R14.64] ;  /* 0x0000000a0e167981 */ /* 0x000124000c1e1900 */
[--C-:B------:R-:W-:Y:S02]  /*05e0*/  IMAD R29, R7, UR7, R28.reuse ;  /* 0x00000007071d7c24 */ /* 0x100fe4000f8e021c */
[----:B------:R-:W-:Y:S01]  /*05f0*/  IMAD R27, R3, UR7, R28 ;  /* 0x00000007031b7c24 */ /* 0x000fe2000f8e021c */
[----:B------:R1:W4:Y:S01]  /*0600*/  LDG.E R18, desc[UR10][R16.64] ;  /* 0x0000000a10127981 */ /* 0x000322000c1e1900 */
[----:B0-----:R-:W-:-:S04]  /*0610*/  IMAD.WIDE R14, R21, 0x4, R12 ;  /* 0x00000004150e7825 */ /* 0x001fc800078e020c */
[----:B------:R-:W-:Y:S02]  /*0620*/  IMAD R21, R3, UR7, R20 ;  /* 0x0000000703157c24 */ /* 0x000fe4000f8e0214 */
[----:B------:R0:W4:Y:S01]  /*0630*/  LDG.E R15, desc[UR10][R14.64] ;  /* 0x0000000a0e0f7981 */ /* 0x000122000c1e1900 */
[----:B------:R-:W-:-:S04]  /*0640*/  IMAD.WIDE R28, R29, 0x4, R12 ;  /* 0x000000041d1c7825 */ /* 0x000fc800078e020c */
[----:B-1----:R-:W-:Y:S02]  /*0650*/  IMAD.WIDE R16, R27, 0x4, R12 ;  /* 0x000000041b107825 */ /* 0x002fe400078e020c */
[----:B------:R-:W4:Y:S02]  /*0660*/  LDG.E R28, desc[UR10][R28.64] ;  /* 0x0000000a1c1c7981 */ /* 0x000f24000c1e1900 */
[----:B0-----:R-:W-:Y:S02]  /*0670*/  IMAD R14, R7, UR7, R20 ;  /* 0x00000007070e7c24 */ /* 0x001fe4000f8e0214 */
[----:B------:R-:W4:Y:S01]  /*0680*/  LDG.E R27, desc[UR10][R16.64] ;  /* 0x0000000a101b7981 */ /* 0x000f22000c1e1900 */
        /* <DEDUP_REMOVED lines=9> */
[----:B----4-:R-:W-:-:S04]  /*0720*/  FFMA R19, R19, R22, R24 ;  /* 0x0000001613137223 */ /* 0x010fc80000000018 */
[----:B------:R-:W-:-:S04]  /*0730*/  FFMA R18, R18, R15, R19 ;  /* 0x0000000f12127223 */ /* 0x000fc80000000013 */
[----:B------:R-:W-:-:S04]  /*0740*/  FFMA R27, R27, R28, R18 ;  /* 0x0000001c1b1b7223 */ /* 0x000fc80000000012 */
[----:B------:R-:W-:Y:S01]  /*0750*/  FFMA R11, R20, R12, R27 ;  /* 0x0000000c140b7223 */ /* 0x000fe2000000001b */
[----:B------:R-:W-:Y:S06]  /*0760*/  @P1 BRA `(.L_x_33) ;  /* 0xfffffff800dc1947 */ /* 0x000fec000383ffff */
.L_x_32:
[----:B------:R-:W-:Y:S05]  /*0770*/  BSYNC.RECONVERGENT B2 ;  /* 0x0000000000027941 */ /* 0x000fea0003800200 */
.L_x_31:
[----:B------:R-:W-:Y:S05]  /*0780*/  @!P0 BRA `(.L_x_30) ;  /* 0x0000000400588947 */ /* 0x000fea0003800000 */
[----:B------:R-:W-:Y:S01]  /*0790*/  ISETP.GE.U32.AND P0, PT, R8, 0x4, PT ;  /* 0x000000040800780c */ /* 0x000fe20003f06070 */
[----:B------:R-:W-:Y:S01]  /*07a0*/  BSSY.RECONVERGENT B2, `(.L_x_34) ;  /* 0x0000029000027945 */ /* 0x000fe20003800200 */
[----:B------:R-:W-:-:S11]  /*07b0*/  LOP3.LUT P1, R8, R5, 0x3, RZ, 0xc0, !PT ;  /* 0x0000000305087812 */ /* 0x000fd6000782c0ff */
[----:B------:R-:W-:Y:S05]  /*07c0*/  @!P0 BRA `(.L_x_35) ;  /* 0x0000000000988947 */ /* 0x000fea0003800000 */
[----:B------:R-:W0:Y:S01]  /*07d0*/  LDC.64 R20, c[0x0][0x3a8] ;  /* 0x0000ea00ff147b82 */ /* 0x000e220000000a00 */
[----:B------:R-:W-:Y:S01]  /*07e0*/  IADD3 R13, PT, PT, R4, R9, RZ ;  /* 0x00000009040d7210 */ /* 0x000fe20007ffe0ff */
[----:B------:R-:W1:Y:S04]  /*07f0*/  LDCU UR7, c[0x0][0x394] ;  /* 0x00007280ff0777ac */ /* 0x000e680008000800 */
[----:B0-----:R-:W-:Y:S02]  /*0800*/  IMAD.WIDE R20, R13, 0x4, R20 ;  /* 0x000000040d147825 */ /* 0x001fe400078e0214 */
[----:B------:R-:W0:Y:S03]  /*0810*/  LDC.64 R12, c[0x0][0x380] ;  /* 0x0000e000ff0c7b82 */ /* 0x000e260000000a00 */
[----:B------:R-:W1:Y:S04]  /*0820*/  LDG.E R10, desc[UR10][R20.64] ;  /* 0x0000000a140a7981 */ /* 0x000e68000c1e1900 */
[----:B------:R-:W2:Y:S04]  /*0830*/  LDG.E R22, desc[UR10][R20.64+0x4] ;  /* 0x0000040a14167981 */ /* 0x000ea8000c1e1900 */
[----:B------:R-:W3:Y:S04]  /*0840*/  LDG.E R14, desc[UR10][R20.64+0x8] ;  /* 0x0000080a140e7981 */ /* 0x000ee8000c1e1900 */
[----:B------:R4:W3:Y:S01]  /*0850*/  LDG.E R6, desc[UR10][R20.64+0xc] ;  /* 0x00000c0a14067981 */ /* 0x0008e2000c1e1900 */
[----:B-1----:R-:W-:-:S02]  /*0860*/  IMAD R25, R3, UR7, R10 ;  /* 0x0000000703197c24 */ /* 0x002fc4000f8e020a */
[----:B-----5:R-:W-:Y:S02]  /*0870*/  IMAD R17, R7, UR7, R10 ;  /* 0x0000000707117c24 */ /* 0x020fe4000f8e020a */
[----:B--2---:R-:W-:Y:S02]  /*0880*/  IMAD R19, R3, UR7, R22 ;  /* 0x0000000703137c24 */ /* 0x004fe4000f8e0216 */
[----:B0-----:R-:W-:-:S04]  /*0890*/  IMAD.WIDE R24, R25, 0x4, R12 ;  /* 0x0000000419187825 */ /* 0x001fc800078e020c */
[----:B----4-:R-:W-:Y:S02]  /*08a0*/  IMAD R21, R7, UR7, R22 ;  /* 0x0000000707157c24 */ /* 0x010fe4000f8e0216 */
[--C-:B------:R-:W-:Y:S01]  /*08b0*/  IMAD.WIDE R16, R17, 0x4, R12.reuse ;  /* 0x0000000411107825 */ /* 0x100fe200078e020c */
[----:B------:R-:W2:Y:S03]  /*08c0*/  LDG.E R24, desc[UR10][R24.64] ;  /* 0x0000000a18187981 */ /* 0x000ea6000c1e1900 */
[----:B------:R-:W-:Y:S01]  /*08d0*/  IMAD.WIDE R18, R19, 0x4, R12 ;  /* 0x0000000413127825 */ /* 0x000fe200078e020c */
[----:B------:R0:W2:Y:S03]  /*08e0*/  LDG.E R10, desc[UR10][R16.64] ;  /* 0x0000000a100a7981 */ /* 0x0000a6000c1e1900 */
[----:B---3--:R-:W-:-:S02]  /*08f0*/  IMAD R23, R3, UR7, R14 ;  /* 0x0000000703177c24 */ /* 0x008fc4000f8e020e */
[----:B------:R-:W-:Y:S01]  /*0900*/  IMAD R15, R7, UR7, R14 ;  /* 0x00000007070f7c24 */ /* 0x000fe2000f8e020e */
[----:B------:R-:W3:Y:S01]  /*0910*/  LDG.E R18, desc[UR10][R18.64] ;  /* 0x0000000a12127981 */ /* 0x000ee2000c1e1900 */
[----:B------:R-:W-:-:S04]  /*0920*/  IMAD.WIDE R20, R21, 0x4, R12 ;  /* 0x0000000415147825 */ /* 0x000fc800078e020c */
[----:B------:R-:W-:Y:S02]  /*0930*/  IMAD R27, R3, UR7, R6 ;  /* 0x00000007031b7c24 */ /* 0x000fe4000f8e0206 */
[----:B------:R-:W-:Y:S01]  /*0940*/  IMAD.WIDE R22, R23, 0x4, R12 ;  /* 0x0000000417167825 */ /* 0x000fe200078e020c */
[----:B------:R-:W3:Y:S03]  /*0950*/  LDG.E R21, desc[UR10][R20.64] ;  /* 0x0000000a14157981 */ /* 0x000ee6000c1e1900 */
[----:B------:R-:W-:Y:S02]  /*0960*/  IMAD R29, R7, UR7, R6 ;  /* 0x00000007071d7c24 */ /* 0x000fe4000f8e0206 */
[--C-:B------:R-:W-:Y:S01]  /*0970*/  IMAD.WIDE R14, R15, 0x4, R12.reuse ;  /* 0x000000040f0e7825 */ /* 0x100fe200078e020c */
[----:B------:R-:W4:Y:S03]  /*0980*/  LDG.E R22, desc[UR10][R22.64] ;  /* 0x0000000a16167981 */ /* 0x000f26000c1e1900 */
[----:B0-----:R-:W-:-:S02]  /*0990*/  IMAD.WIDE R16, R27, 0x4, R12 ;  /* 0x000000041b107825 */ /* 0x001fc400078e020c */
        /* <DEDUP_REMOVED lines=9> */
.L_x_35:
[----:B------:R-:W-:Y:S05]  /*0a30*/  BSYNC.RECONVERGENT B2 ;  /* 0x0000000000027941 */ /* 0x000fea0003800200 */
.L_x_34:
        /* <DEDUP_REMOVED lines=8> */
[----:B------:R-:W1:Y:S04]  /*0ac0*/  LDCU UR7, c[0x0][0x394] ;  /* 0x00007280ff0777ac */ /* 0x000e680008000800 */
[----:B0-----:R-:W-:Y:S02]  /*0ad0*/  IMAD.WIDE R20, R21, 0x4, R12 ;  /* 0x0000000415147825 */ /* 0x001fe400078e020c */
[----:B------:R-:W0:Y:S03]  /*0ae0*/  LDC.64 R12, c[0x0][0x380] ;  /* 0x0000e000ff0c7b82 */ /* 0x000e260000000a00 */
[----:B------:R-:W1:Y:S04]  /*0af0*/  LDG.E R6, desc[UR10][R20.64] ;  /* 0x0000000a14067981 */ /* 0x000e68000c1e1900 */
[----:B------:R-:W2:Y:S01]  /*0b00*/  LDG.E R8, desc[UR10][R20.64+0x4] ;  /* 0x0000040a14087981 */ /* 0x000ea2000c1e1900 */
[----:B-1----:R-:W-:-:S02]  /*0b10*/  IMAD R15, R3, UR7, R6 ;  /* 0x00000007030f7c24 */ /* 0x002fc4000f8e0206 */
[----:B-----5:R-:W-:Y:S02]  /*0b20*/  IMAD R17, R7, UR7, R6 ;  /* 0x0000000707117c24 */ /* 0x020fe4000f8e0206 */
[--C-:B--2---:R-:W-:Y:S02]  /*0b30*/  IMAD R19, R3, UR7, R8.reuse ;  /* 0x0000000703137c24 */ /* 0x104fe4000f8e0208 */
[----:B------:R-:W-:Y:S02]  /*0b40*/  IMAD R5, R7, UR7, R8 ;  /* 0x0000000707057c24 */ /* 0x000fe4000f8e0208 */
[----:B0-----:R-:W-:-:S04]  /*0b50*/  IMAD.WIDE R14, R15, 0x4, R12 ;  /* 0x000000040f0e7825 */ /* 0x001fc800078e020c */
        /* <DEDUP_REMOVED lines=10> */
.L_x_37:
[----:B------:R-:W-:Y:S05]  /*0c00*/  BSYNC.RECONVERGENT B2 ;  /* 0x0000000000027941 */ /* 0x000fea0003800200 */
.L_x_36:
        /* <DEDUP_REMOVED lines=14> */
.L_x_30:
[----:B------:R-:W-:Y:S05]  /*0cf0*/  BSYNC.RECONVERGENT B0 ;  /* 0x0000000000007941 */ /* 0x000fea0003800200 */
.L_x_29:
[----:B------:R-:W0:Y:S01]  /*0d00*/  LDCU UR7, c[0x0][0x390] ;  /* 0x00007200ff0777ac */ /* 0x000e220008000800 */
[----:B-----5:R-:W1:Y:S01]  /*0d10*/  LDC.64 R6, c[0x0][0x388] ;  /* 0x0000e200ff067b82 */ /* 0x020e620000000a00 */
[C---:B0-----:R-:W-:Y:S01]  /*0d20*/  IMAD R5, R0.reuse, UR7, R3 ;  /* 0x0000000700057c24 */ /* 0x041fe2000f8e0203 */
[----:B------:R-:W0:Y:S01]  /*0d30*/  LDCU UR7, c[0x0][0x398] ;  /* 0x00007300ff0777ac */ /* 0x000e220008000800 */
[----:B------:R-:W-:Y:S02]  /*0d40*/  IADD3 R0, PT, PT, R0, UR4, RZ ;  /* 0x0000000400007c10 */ /* 0x000fe4000fffe0ff */
[----:B-1----:R-:W-:-:S05]  /*0d50*/  IMAD.WIDE R6, R5, 0x4, R6 ;  /* 0x0000000405067825 */ /* 0x002fca00078e0206 */
[----:B------:R1:W-:Y:S01]  /*0d60*/  STG.E desc[UR10][R6.64], R11 ;  /* 0x0000000b06007986 */ /* 0x0003e2000c10190a */
[----:B0-----:R-:W-:-:S13]  /*0d70*/  ISETP.GE.AND P0, PT, R0, UR7, PT ;  /* 0x0000000700007c0c */ /* 0x001fda000bf06270 */
[----:B-1----:R-:W-:Y:S05]  /*0d80*/  @!P0 BRA `(.L_x_38) ;  /* 0xfffffff400048947 */ /* 0x002fea000383ffff */
.L_x_28:
[----:B------:R-:W-:Y:S05]  /*0d90*/  BSYNC.RECONVERGENT B1 ;  /* 0x0000000000017941 */ /* 0x000fea0003800200 */
.L_x_27:
[----:B------:R-:W0:Y:S01]  /*0da0*/  LDCU UR7, c[0x0][0x390] ;  /* 0x00007200ff0777ac */ /* 0x000e220008000800 */
[----:B------:R-:W-:-:S04]  /*0db0*/  IADD3 R3, PT, PT, R2, R3, RZ ;  /* 0x0000000302037210 */ /* 0x000fc80007ffe0ff */
[----:B0-----:R-:W-:-:S13]  /*0dc0*/  ISETP.GE.AND P0, PT, R3, UR7, PT ;  /* 0x0000000703007c0c */ /* 0x001fda000bf06270 */
[----:B------:R-:W-:Y:S05]  /*0dd0*/  @!P0 BRA `(.L_x_39) ;  /* 0xfffffff000d88947 */ /* 0x000fea000383ffff */
[----:B------:R-:W-:Y:S05]  /*0de0*/  EXIT ;  /* 0x000000000000794d */ /* 0x000fea0003800000 */
.L_x_40:
        /* <DEDUP_REMOVED lines=9> */
.L_x_68:


//--------------------- .text._Z11Kernel_gausPfS_S_iiiPifS0_S0_i --------------------------
	.section	.text._Z11Kernel_gausPfS_S_iiiPifS0_S0_i,"ax",@progbits
	.align	128
        .global         _Z11Kernel_gausPfS_S_iiiPifS0_S0_i
        .type           _Z11Kernel_gausPfS_S_iiiPifS0_S0_i,@function
        .size           _Z11Kernel_gausPfS_S_iiiPifS0_S0_i,(.L_x_69 - _Z11Kernel_gausPfS_S_iiiPifS0_S0_i)
        .other          _Z11Kernel_gausPfS_S_iiiPifS0_S0_i,@"STO_CUDA_ENTRY STV_DEFAULT"
_Z11Kernel_gausPfS_S_iiiPifS0_S0_i:
.text._Z11Kernel_gausPfS_S_iiiPifS0_S0_i:
        /* <DEDUP_REMOVED lines=20> */
.L_x_55:
[----:B0-----:R-:W0:Y:S01]  /*0140*/  LDCU UR7, c[0x0][0x3a0] ;  /* 0x00007400ff0777ac */ /* 0x001e220008000800 */
[----:B------:R-:W-:Y:S01]  /*0150*/  BSSY.RECONVERGENT B1, `(.L_x_41) ;  /* 0x00000df000017945 */ /* 0x000fe20003800200 */
[----:B0-----:R-:W-:-:S13]  /*0160*/  ISETP.GE.AND P0, PT, R0, UR7, PT ;  /* 0x0000000700007c0c */ /* 0x001fda000bf06270 */
[----:B------:R-:W-:Y:S05]  /*0170*/  @P0 BRA `(.L_x_42) ;  /* 0x0000000c00700947 */ /* 0x000fea0003800000 */
[----:B------:R-:W0:Y:S01]  /*0180*/  LDC.64 R10, c[0x0][0x3c0] ;  /* 0x0000f000ff0a7b82 */ /* 0x000e220000000a00 */
[----:B------:R-:W1:Y:S07]  /*0190*/  LDCU UR7, c[0x0][0x3c8] ;  /* 0x00007900ff0777ac */ /* 0x000e6e0008000800 */
[----:B------:R-:W2:Y:S01]  /*01a0*/  LDC.64 R12, c[0x0][0x390] ;  /* 0x0000e400ff0c7b82 */ /* 0x000ea20000000a00 */
[C---:B-1----:R-:W-:Y:S02]  /*01b0*/  IMAD R4, R3.reuse, UR7, RZ ;  /* 0x0000000703047c24 */ /* 0x042fe4000f8e02ff */
[----:B0-----:R-:W-:-:S04]  /*01c0*/  IMAD.WIDE R10, R3, 0x4, R10 ;  /* 0x00000004030a7825 */ /* 0x001fc800078e020a */
[----:B--2---:R-:W-:-:S07]  /*01d0*/  IMAD.WIDE R12, R3, 0x4, R12 ;  /* 0x00000004030c7825 */ /* 0x004fce00078e020c */
.L_x_54:
[----:B0-----:R-:W0:Y:S01]  /*01e0*/  LDC.64 R6, c[0x0][0x3a8] ;  /* 0x0000ea00ff067b82 */ /* 0x001e220000000a00 */
[----:B------:R-:W2:Y:S01]  /*01f0*/  LDG.E R5, desc[UR10][R10.64] ;  /* 0x0000000a0a057981 */ /* 0x000ea2000c1e1900 */
[----:B0-----:R-:W-:-:S06]  /*0200*/  IMAD.WIDE R6, R0, 0x4, R6 ;  /* 0x0000000400067825 */ /* 0x001fcc00078e0206 */
[----:B------:R0:W5:Y:S01]  /*0210*/  LDG.E R6, desc[UR10][R6.64] ;  /* 0x0000000a06067981 */ /* 0x000162000c1e1900 */
[----:B------:R-:W-:Y:S01]  /*0220*/  BSSY.RECONVERGENT B0, `(.L_x_43) ;  /* 0x00000b3000007945 */ /* 0x000fe20003800200 */
[----:B------:R-:W-:Y:S02]  /*0230*/  CS2R R8, SRZ ;  /* 0x0000000000087805 */ /* 0x000fe4000001ff00 */
[----:B--2---:R-:W-:-:S13]  /*0240*/  ISETP.GE.AND P0, PT, R5, 0x1, PT ;  /* 0x000000010500780c */ /* 0x004fda0003f06270 */
[----:B0-----:R-:W-:Y:S05]  /*0250*/  @!P0 BRA `(.L_x_44) ;  /* 0x0000000800bc8947 */ /* 0x001fea0003800000 */
[----:B------:R-:W-:Y:S01]  /*0260*/  ISETP.GE.U32.AND P0, PT, R5, 0x8, PT ;  /* 0x000000080500780c */ /* 0x000fe20003f06070 */
[----:B------:R-:W-:Y:S01]  /*0270*/  BSSY.RECONVERGENT B2, `(.L_x_45) ;  /* 0x0000051000027945 */ /* 0x000fe20003800200 */
[----:B------:R-:W-:Y:S01]  /*0280*/  HFMA2 R7, -RZ, RZ, 0, 0 ;  /* 0x00000000ff077431 */ /* 0x000fe200000001ff */
[----:B------:R-:W-:-:S10]  /*0290*/  MOV R29, RZ ;  /* 0x000000ff001d7202 */ /* 0x000fd40000000f00 */
[----:B------:R-:W-:Y:S05]  /*02a0*/  @!P0 BRA `(.L_x_46) ;  /* 0x0000000400348947 */ /* 0x000fea0003800000 */
[----:B------:R-:W-:Y:S02]  /*02b0*/  LOP3.LUT R7, R5, 0x7ffffff8, RZ, 0xc0, !PT ;  /* 0x7ffffff805077812 */ /* 0x000fe400078ec0ff */
[----:B------:R-:W-:Y:S02]  /*02c0*/  MOV R29, RZ ;  /* 0x000000ff001d7202 */ /* 0x000fe40000000f00 */
[----:B------:R-:W-:Y:S02]  /*02d0*/  MOV R9, R4 ;  /* 0x0000000400097202 */ /* 0x000fe40000000f00 */
[----:B------:R-:W-:-:S07]  /*02e0*/  IADD3 R8, PT, PT, -R7, RZ, RZ ;  /* 0x000000ff07087210 */ /* 0x000fce0007ffe1ff */
.L_x_47:
        /* <DEDUP_REMOVED lines=8> */
[----:B------:R-:W4:Y:S01]  /*0370*/  LDG.E R22, desc[UR10][R20.64+-0x4] ;  /* 0xfffffc0a14167981 */ /* 0x000f22000c1e1900 */
[----:B-1----:R-:W-:-:S02]  /*0380*/  IMAD R25, R3, UR7, R16 ;  /* 0x0000000703197c24 */ /* 0x002fc4000f8e0210 */
[----:B-----5:R-:W-:Y:S02]  /*0390*/  IMAD R17, R6, UR7, R16 ;  /* 0x0000000706117c24 */ /* 0x020fe4000f8e0210 */
[----:B0-----:R-:W-:-:S04]  /*03a0*/  IMAD.WIDE R24, R25, 0x4, R14 ;  /* 0x0000000419187825 */ /* 0x001fc800078e020e */
[----:B------:R-:W-:Y:S02]  /*03b0*/  IMAD.WIDE R16, R17, 0x4, R14 ;  /* 0x0000000411107825 */ /* 0x000fe400078e020e */
[----:B------:R3:W4:Y:S04]  /*03c0*/  LDG.E R24, desc[UR10][R24.64] ;  /* 0x0000000a18187981 */ /* 0x000728000c1e1900 */
[----:B------:R-:W4:Y:S01]  /*03d0*/  LDG.E R16, desc[UR10][R16.64] ;  /* 0x0000000a10107981 */ /* 0x000f22000c1e1900 */
[--C-:B--2---:R-:W-:Y:S02]  /*03e0*/  IMAD R27, R3, UR7, R18.reuse ;  /* 0x00000007031b7c24 */ /* 0x104fe4000f8e0212 */
[----:B------:R-:W-:Y:S02]  /*03f0*/  IMAD R19, R6, UR7, R18 ;  /* 0x0000000706137c24 */ /* 0x000fe4000f8e0212 */
[----:B------:R-:W-:-:S04]  /*0400*/  IMAD.WIDE R26, R27, 0x4, R14 ;  /* 0x000000041b1a7825 */ /* 0x000fc800078e020e */
[----:B------:R-:W-:Y:S02]  /*0410*/  IMAD.WIDE R18, R19, 0x4, R14 ;  /* 0x0000000413127825 */ /* 0x000fe400078e020e */
[----:B------:R-:W2:Y:S02]  /*0420*/  LDG.E R26, desc[UR10][R26.64] ;  /* 0x0000000a1a1a7981 */ /* 0x000ea4000c1e1900 */
[C-C-:B---3--:R-:W-:Y:S02]  /*0430*/  IMAD R25, R6.reuse, UR7, R23.reuse ;  /* 0x0000000706197c24 */ /* 0x148fe4000f8e0217 */
[C---:B------:R-:W-:Y:S02]  /*0440*/  IMAD R28, R3.reuse, UR7, R23 ;  /* 0x00000007031c7c24 */ /* 0x040fe4000f8e0217 */
[--C-:B----4-:R-:W-:Y:S01]  /*0450*/  IMAD R23, R3, UR7, R22.reuse ;  /* 0x0000000703177c24 */ /* 0x110fe2000f8e0216 */
[----:B------:R0:W2:Y:S02]  /*0460*/  LDG.E R27, desc[UR10][R18.64] ;  /* 0x0000000a121b7981 */ /* 0x0000a4000c1e1900 */
[----:B0-----:R-:W-:-:S02]  /*0470*/  IMAD R19, R6, UR7, R22 ;  /* 0x0000000706137c24 */ /* 0x001fc4000f8e0216 */
[----:B------:R-:W-:-:S04]  /*0480*/  IMAD.WIDE R22, R23, 0x4, R14 ;  /* 0x0000000417167825 */ /* 0x000fc800078e020e */
[----:B------:R-:W-:Y:S02]  /*0490*/  IMAD.WIDE R18, R19, 0x4, R14 ;  /* 0x0000000413127825 */ /* 0x000fe400078e020e */
[----:B------:R-:W3:Y:S04]  /*04a0*/  LDG.E R23, desc[UR10][R22.64] ;  /* 0x0000000a16177981 */ /* 0x000ee8000c1e1900 */
[----:B------:R-:W3:Y:S04]  /*04b0*/  LDG.E R19, desc[UR10][R18.64] ;  /* 0x0000000a12137981 */ /* 0x000ee8000c1e1900 */
[----:B------:R-:W4:Y:S04]  /*04c0*/  LDG.E R22, desc[UR10][R20.64+0x4] ;  /* 0x0000040a14167981 */ /* 0x000f28000c1e1900 */
[----:B------:R-:W3:Y:S01]  /*04d0*/  LDG.E R18, desc[UR10][R20.64] ;  /* 0x0000000a14127981 */ /* 0x000ee2000c1e1900 */
[----:B------:R-:W-:Y:S01]  /*04e0*/  FFMA R29, R24, R16, R29 ;  /* 0x00000010181d7223 */ /* 0x000fe2000000001d */
[----:B------:R-:W-:-:S04]  /*04f0*/  IMAD.WIDE R24, R25, 0x4, R14 ;  /* 0x0000000419187825 */ /* 0x000fc800078e020e */
[----:B------:R-:W-:Y:S02]  /*0500*/  IMAD.WIDE R16, R28, 0x4, R14 ;  /* 0x000000041c107825 */ /* 0x000fe400078e020e */
[----:B------:R-:W3:Y:S04]  /*0510*/  LDG.E R25, desc[UR10][R24.64] ;  /* 0x0000000a18197981 */ /* 0x000ee8000c1e1900 */
[----:B------:R-:W3:Y:S04]  /*0520*/  LDG.E R28, desc[UR10][R16.64] ;  /* 0x0000000a101c7981 */ /* 0x000ee8000c1e1900 */
[----:B------:R-:W3:Y:S04]  /*0530*/  LDG.E R17, desc[UR10][R20.64+0x8] ;  /* 0x0000080a14117981 */ /* 0x000ee8000c1e1900 */
[----:B------:R0:W3:Y:S01]  /*0540*/  LDG.E R16, desc[UR10][R20.64+0xc] ;  /* 0x00000c0a14107981 */ /* 0x0000e2000c1e1900 */
[----:B--2---:R-:W-:Y:S01]  /*0550*/  FFMA R27, R26, R27, R29 ;  /* 0x0000001b1a1b7223 */ /* 0x004fe2000000001d */
[----:B----4-:R-:W-:-:S03]  /*0560*/  IMAD R29, R3, UR7, R22 ;  /* 0x00000007031d7c24 */ /* 0x010fc6000f8e0216 */
[----:B---3--:R-:W-:Y:S01]  /*0570*/  FFMA R28, R28, R25, R27 ;  /* 0x000000191c1c7223 */ /* 0x008fe2000000001b */
[----:B------:R-:W-:-:S03]  /*0580*/  IMAD R27, R6, UR7, R18 ;  /* 0x00000007061b7c24 */ /* 0x000fc6000f8e0212 */
[----:B------:R-:W-:Y:S01]  /*0590*/  FFMA R24, R23, R19, R28 ;  /* 0x0000001317187223 */ /* 0x000fe2000000001c */
[----:B------:R-:W-:Y:S02]  /*05a0*/  IMAD R23, R6, UR7, R22 ;  /* 0x0000000706177c24 */ /* 0x000fe4000f8e0216 */
[C---:B------:R-:W-:Y:S02]  /*05b0*/  IMAD R25, R3.reuse, UR7, R18 ;  /* 0x0000000703197c24 */ /* 0x040fe4000f8e0212 */
[----:B------:R-:W-:Y:S02]  /*05c0*/  IMAD R22, R3, UR7, R17 ;  /* 0x0000000703167c24 */ /* 0x000fe4000f8e0211 */
[----:B0-----:R-:W-:-:S04]  /*05d0*/  IMAD.WIDE R20, R23, 0x4, R14 ;  /* 0x0000000417147825 */ /* 0x001fc800078e020e */
[--C-:B------:R-:W-:Y:S02]  /*05e0*/  IMAD.WIDE R26, R27, 0x4, R14.reuse ;  /* 0x000000041b1a7825 */ /* 0x100fe400078e020e */
[----:B------:R-:W2:Y:S02]  /*05f0*/  LDG.E R21, desc[UR10][R20.64] ;  /* 0x0000000a14157981 */ /* 0x000ea4000c1e1900 */
[--C-:B------:R-:W-:Y:S02]  /*0600*/  IMAD.WIDE R22, R22, 0x4, R14.reuse ;  /* 0x0000000416167825 */ /* 0x100fe400078e020e */
[----:B------:R0:W3:Y:S02]  /*0610*/  LDG.E R26, desc[UR10][R26.64] ;  /* 0x0000000a1a1a7981 */ /* 0x0000e4000c1e1900 */
[--C-:B------:R-:W-:Y:S02]  /*0620*/  IMAD.WIDE R18, R25, 0x4, R14.reuse ;  /* 0x0000000419127825 */ /* 0x100fe400078e020e */
[----:B------:R1:W4:Y:S02]  /*0630*/  LDG.E R22, desc[UR10][R22.64] ;  /* 0x0000000a16167981 */ /* 0x000324000c1e1900 */
[----:B------:R-:W-:-:S02]  /*0640*/  IMAD.WIDE R28, R29, 0x4, R14 ;  /* 0x000000041d1c7825 */ /* 0x000fc400078e020e */
[----:B------:R1:W3:Y:S02]  /*0650*/  LDG.E R25, desc[UR10][R18.64] ;  /* 0x0000000a12197981 */ /* 0x0002e4000c1e1900 */
[C---:B------:R-:W-:Y:S02]  /*0660*/  IMAD R17, R6.reuse, UR7, R17 ;  /* 0x0000000706117c24 */ /* 0x040fe4000f8e0211 */
[--C-:B0-----:R-:W-:Y:S01]  /*0670*/  IMAD R27, R6, UR7, R16.reuse ;  /* 0x00000007061b7c24 */ /* 0x101fe2000f8e0210 */
[----:B------:R-:W2:Y:S01]  /*0680*/  LDG.E R28, desc[UR10][R28.64] ;  /* 0x0000000a1c1c7981 */ /* 0x000ea2000c1e1900 */
[----:B-1----:R-:W-:Y:S02]  /*0690*/  IMAD R23, R3, UR7, R16 ;  /* 0x0000000703177c24 */ /* 0x002fe4000f8e0210 */
[----:B------:R-:W-:-:S04]  /*06a0*/  IMAD.WIDE R18, R17, 0x4, R14 ;  /* 0x0000000411127825 */ /* 0x000fc800078e020e */
[--C-:B------:R-:W-:Y:S02]  /*06b0*/  IMAD.WIDE R16, R23, 0x4, R14.reuse ;  /* 0x0000000417107825 */ /* 0x100fe400078e020e */
[----:B------:R-:W4:Y:S02]  /*06c0*/  LDG.E R18, desc[UR10][R18.64] ;  /* 0x0000000a12127981 */ /* 0x000f24000c1e1900 */
[----:B------:R-:W-:Y:S02]  /*06d0*/  IMAD.WIDE R14, R27, 0x4, R14 ;  /* 0x000000041b0e7825 */ /* 0x000fe400078e020e */
[----:B------:R-:W4:Y:S04]  /*06e0*/  LDG.E R16, desc[UR10][R16.64] ;  /* 0x0000000a10107981 */ /* 0x000f28000c1e1900 */
[----:B------:R-:W4:Y:S01]  /*06f0*/  LDG.E R14, desc[UR10][R14.64] ;  /* 0x0000000a0e0e7981 */ /* 0x000f22000c1e1900 */
[----:B------:R-:W-:-:S04]  /*0700*/  IADD3 R8, PT, PT, R8, 0x8, RZ ;  /* 0x0000000808087810 */ /* 0x000fc80007ffe0ff */
[----:B------:R-:W-:Y:S02]  /*0710*/  ISETP.NE.AND P0, PT, R8, RZ, PT ;  /* 0x000000ff0800720c */ /* 0x000fe40003f05270 */
[----:B------:R-:W-:Y:S01]  /*0720*/  IADD3 R9, PT, PT, R9, 0x8, RZ ;  /* 0x0000000809097810 */ /* 0x000fe20007ffe0ff */
[----:B---3--:R-:W-:-:S04]  /*0730*/  FFMA R25, R25, R26, R24 ;  /* 0x0000001a19197223 */ /* 0x008fc80000000018 */
[----:B--2---:R-:W-:-:S04]  /*0740*/  FFMA R21, R28, R21, R25 ;  /* 0x000000151c157223 */ /* 0x004fc80000000019 */
[----:B----4-:R-:W-:-:S04]  /*0750*/  FFMA R21, R22, R18, R21 ;  /* 0x0000001216157223 */ /* 0x010fc80000000015 */
[----:B------:R-:W-:Y:S01]  /*0760*/  FFMA R29, R16, R14, R21 ;  /* 0x0000000e101d7223 */ /* 0x000fe20000000015 */
[----:B------:R-:W-:Y:S06]  /*0770*/  @P0 BRA `(.L_x_47) ;  /* 0xfffffff800dc0947 */ /* 0x000fec000383ffff */
.L_x_46:
[----:B------:R-:W-:Y:S05]  /*0780*/  BSYNC.RECONVERGENT B2 ;  /* 0x0000000000027941 */ /* 0x000fea0003800200 */
.L_x_45:
        /* <DEDUP_REMOVED lines=25> */
[C---:B------:R-:W-:Y:S02]  /*0920*/  IMAD R9, R6.reuse, UR7, R9 ;  /* 0x0000000706097c24 */ /* 0x040fe4000f8e0209 */
        /* <DEDUP_REMOVED lines=18> */
.L_x_51:
[----:B------:R-:W-:Y:S05]  /*0a50*/  BSYNC.RECONVERGENT B3 ;  /* 0x0000000000037941 */ /* 0x000fea0003800200 */
.L_x_50:
        /* <DEDUP_REMOVED lines=15> */
[C---:B-----5:R-:W-:Y:S02]  /*0b50*/  IMAD R17, R6.reuse, UR7, R5 ;  /* 0x0000000706117c24 */ /* 0x060fe4000f8e0205 */
        /* <DEDUP_REMOVED lines=13> */
.L_x_53:
[----:B------:R-:W-:Y:S05]  /*0c30*/  BSYNC.RECONVERGENT B3 ;  /* 0x0000000000037941 */ /* 0x000fea0003800200 */
.L_x_52:
[----:B------:R-:W-:Y:S05]  /*0c40*/  @P1 BRA `(.L_x_49) ;  /* 0x0000000000341947 */ /* 0x000fea0003800000 */
[----:B------:R-:W0:Y:S01]  /*0c50*/  LDC.64 R8, c[0x0][0x3b8] ;  /* 0x0000ee00ff087b82 */ /* 0x000e220000000a00 */
[----:B------:R-:W-:Y:S01]  /*0c60*/  IADD3 R7, PT, PT, R4, R7, RZ ;  /* 0x0000000704077210 */ /* 0x000fe20007ffe0ff */
[----:B------:R-:W1:Y:S06]  /*0c70*/  LDCU UR7, c[0x0][0x39c] ;  /* 0x00007380ff0777ac */ /* 0x000e6c0008000800 */
[----:B------:R-:W2:Y:S01]  /*0c80*/  LDC.64 R16, c[0x0][0x380] ;  /* 0x0000e000ff107b82 */ /* 0x000ea20000000a00 */
[----:B0-----:R-:W-:-:S06]  /*0c90*/  IMAD.WIDE R8, R7, 0x4, R8 ;  /* 0x0000000407087825 */ /* 0x001fcc00078e0208 */
[----:B------:R-:W1:Y:S02]  /*0ca0*/  LDG.E R8, desc[UR10][R8.64] ;  /* 0x0000000a08087981 */ /* 0x000e64000c1e1900 */
[--C-:B-1----:R-:W-:Y:S02]  /*0cb0*/  IMAD R15, R3, UR7, R8.reuse ;  /* 0x00000007030f7c24 */ /* 0x102fe4000f8e0208 */
[----:B-----5:R-:W-:Y:S02]  /*0cc0*/  IMAD R5, R6, UR7, R8 ;  /* 0x0000000706057c24 */ /* 0x020fe4000f8e0208 */
[----:B--2---:R-:W-:-:S04]  /*0cd0*/  IMAD.WIDE R14, R15, 0x4, R16 ;  /* 0x000000040f0e7825 */ /* 0x004fc800078e0210 */
[----:B------:R-:W-:Y:S02]  /*0ce0*/  IMAD.WIDE R16, R5, 0x4, R16 ;  /* 0x0000000405107825 */ /* 0x000fe400078e0210 */
[----:B------:R-:W2:Y:S04]  /*0cf0*/  LDG.E R14, desc[UR10][R14.64] ;  /* 0x0000000a0e0e7981 */ /* 0x000ea8000c1e1900 */
[----:B------:R-:W2:Y:S02]  /*0d00*/  LDG.E R16, desc[UR10][R16.64] ;  /* 0x0000000a10107981 */ /* 0x000ea4000c1e1900 */
[----:B--2---:R-:W-:-:S07]  /*0d10*/  FFMA R29, R14, R16, R29 ;  /* 0x000000100e1d7223 */ /* 0x004fce000000001d */
.L_x_49:
[----:B------:R-:W-:Y:S05]  /*0d20*/  BSYNC.RECONVERGENT B2 ;  /* 0x0000000000027941 */ /* 0x000fea0003800200 */
.L_x_48:
[----:B------:R-:W0:Y:S02]  /*0d30*/  F2F.F64.F32 R8, R29 ;  /* 0x0000001d00087310 */ /* 0x000e240000201800 */
[----:B0-----:R-:W-:-:S11]  /*0d40*/  DADD R8, R8, R8 ;  /* 0x0000000008087229 */ /* 0x001fd60000000008 */
.L_x_44:
[----:B------:R-:W-:Y:S05]  /*0d50*/  BSYNC.RECONVERGENT B0 ;  /* 0x0000000000007941 */ /* 0x000fea0003800200 */
.L_x_43:
[----:B------:R-:W0:Y:S01]  /*0d60*/  LDC.64 R14, c[0x0][0x390] ;  /* 0x0000e400ff0e7b82 */ /* 0x000e220000000a00 */
[----:B------:R-:W2:Y:S01]  /*0d70*/  LDG.E R5, desc[UR10][R12.64] ;  /* 0x0000000a0c057981 */ /* 0x000ea2000c1e1900 */
[----:B------:R-:W1:Y:S01]  /*0d80*/  LDCU UR7, c[0x0][0x3b0] ;  /* 0x00007600ff0777ac */ /* 0x000e620008000800 */
[----:B0----5:R-:W-:-:S06]  /*0d90*/  IMAD.WIDE R14, R6, 0x4, R14 ;  /* 0x00000004060e7825 */ /* 0x021fcc00078e020e */
[----:B------:R-:W3:Y:S01]  /*0da0*/  LDG.E R14, desc[UR10][R14.64] ;  /* 0x0000000a0e0e7981 */ /* 0x000ee2000c1e1900 */
[----:B--2---:R-:W0:Y:S02]  /*0db0*/  F2F.F64.F32 R6, R5 ;  /* 0x0000000500067310 */ /* 0x004e240000201800 */
[----:B0-----:R-:W-:Y:S01]  /*0dc0*/  DADD R6, R6, -R8 ;  /* 0x0000000006067229 */ /* 0x001fe20000000808 */
[----:B------:R-:W-:-:S05]  /*0dd0*/  HFMA2 R9, -RZ, RZ, 3.7421875, 0 ;  /* 0x437c0000ff097431 */ /* 0x000fca00000001ff */
[----:B---3--:R-:W0:Y:S02]  /*0de0*/  F2F.F64.F32 R16, R14 ;  /* 0x0000000e00107310 */ /* 0x008e240000201800 */
[----:B0-----:R-:W-:Y:S01]  /*0df0*/  DADD R16, R6, R16 ;  /* 0x0000000006107229 */ /* 0x001fe20000000010 */
[----:B------:R-:W-:-:S09]  /*0e00*/  MOV R7, 0x3bbb989d ;  /* 0x3bbb989d00077802 */ /* 0x000fd20000000f00 */
[----:B------:R-:W1:Y:S02]  /*0e10*/  F2F.F32.F64 R16, R16 ;  /* 0x0000001000107310 */ /* 0x000e640000301000 */
[----:B-1----:R-:W-:Y:S01]  /*0e20*/  FMUL R8, R16, -UR7 ;  /* 0x8000000710087c20 */ /* 0x002fe20008400000 */
[----:B------:R-:W0:Y:S03]  /*0e30*/  LDCU UR7, c[0x0][0x398] ;  /* 0x00007300ff0777ac */ /* 0x000e260008000800 */
[----:B------:R-:W-:-:S04]  /*0e40*/  FFMA.SAT R6, R8, R7, 0.5 ;  /* 0x3f00000008067423 */ /* 0x000fc80000002007 */
[----:B------:R-:W-:Y:S02]  /*0e50*/  FFMA.RM R9, R6, R9, 12582913 ;  /* 0x4b40000106097423 */ /* 0x000fe40000004009 */
[----:B------:R-:W1:Y:S02]  /*0e60*/  LDC.64 R6, c[0x0][0x388] ;  /* 0x0000e200ff067b82 */ /* 0x000e640000000a00 */
[C---:B------:R-:W-:Y:S01]  /*0e70*/  FADD R5, R9.reuse, -12583039 ;  /* 0xcb40007f09057421 */ /* 0x040fe20000000000 */
[----:B------:R-:W-:-:S03]  /*0e80*/  SHF.L.U32 R9, R9, 0x17, RZ ;  /* 0x0000001709097819 */ /* 0x000fc600000006ff */
[----:B------:R-:W-:Y:S01]  /*0e90*/  FFMA R5, R8, 1.4426950216293334961, -R5 ;  /* 0x3fb8aa3b08057823 */ /* 0x000fe20000000805 */
[----:B0-----:R-:W-:-:S03]  /*0ea0*/  IMAD R15, R0, UR7, R3 ;  /* 0x00000007000f7c24 */ /* 0x001fc6000f8e0203 */
[----:B------:R-:W-:Y:S01]  /*0eb0*/  FFMA R5, R8, 1.925963033500011079e-08, R5 ;  /* 0x32a5706008057823 */ /* 0x000fe20000000005 */
[----:B------:R-:W0:Y:S01]  /*0ec0*/  LDCU UR7, c[0x0][0x3a0] ;  /* 0x00007400ff0777ac */ /* 0x000e220008000800 */
[----:B------:R-:W-:Y:S02]  /*0ed0*/  IADD3 R0, PT, PT, R0, UR4, RZ ;  /* 0x0000000400007c10 */ /* 0x000fe4000fffe0ff */
[----:B------:R-:W2:Y:S01]  /*0ee0*/  MUFU.EX2 R8, R5 ;  /* 0x0000000500087308 */ /* 0x000ea20000000800 */
[----:B-1----:R-:W-:Y:S01]  /*0ef0*/  IMAD.WIDE R6, R15, 0x4, R6 ;  /* 0x000000040f067825 */ /* 0x002fe200078e0206 */
[----:B0-----:R-:W-:-:S03]  /*0f00*/  ISETP.GE.AND P0, PT, R0, UR7, PT ;  /* 0x0000000700007c0c */ /* 0x001fc6000bf06270 */
[----:B--2---:R-:W-:-:S05]  /*0f10*/  FMUL R9, R9, R8 ;  /* 0x0000000809097220 */ /* 0x004fca0000400000 */
[----:B------:R0:W-:Y:S05]  /*0f20*/  STG.E desc[UR10][R6.64], R9 ;  /* 0x0000000906007986 */ /* 0x0001ea000c10190a */
[----:B------:R-:W-:Y:S05]  /*0f30*/  @!P0 BRA `(.L_x_54) ;  /* 0xfffffff000a88947 */ /* 0x000fea000383ffff */
.L_x_42:
[----:B------:R-:W-:Y:S05]  /*0f40*/  BSYNC.RECONVERGENT B1 ;  /* 0x0000000000017941 */ /* 0x000fea0003800200 */
.L_x_41:
[----:B------:R-:W1:Y:S01]  /*0f50*/  LDCU UR7, c[0x0][0x398] ;  /* 0x00007300ff0777ac */ /* 0x000e620008000800 */
[----:B------:R-:W-:-:S04]  /*0f60*/  IADD3 R3, PT, PT, R2, R3, RZ ;  /* 0x0000000302037210 */ /* 0x000fc80007ffe0ff */
[----:B-1----:R-:W-:-:S13]  /*0f70*/  ISETP.GE.AND P0, PT, R3, UR7, PT ;  /* 0x0000000703007c0c */ /* 0x002fda000bf06270 */
[----:B------:R-:W-:Y:S05]  /*0f80*/  @!P0 BRA `(.L_x_55) ;  /* 0xfffffff0006c8947 */ /* 0x000fea000383ffff */
[----:B------:R-:W-:Y:S05]  /*0f90*/  EXIT ;  /* 0x000000000000794d */ /* 0x000fea0003800000 */
.L_x_56:
        /* <DEDUP_REMOVED lines=14> */
.L_x_69:


//--------------------- .text._Z12Kernel_normePfS_PiS0_iii --------------------------
	.section	.text._Z12Kernel_normePfS_PiS0_iii,"ax",@progbits
	.align	128
        .global         _Z12Kernel_normePfS_PiS0_iii
        .type           _Z12Kernel_normePfS_PiS0_iii,@function
        .size           _Z12Kernel_normePfS_PiS0_iii,(.L_x_70 - _Z12Kernel_normePfS_PiS0_iii)
        .other          _Z12Kernel_normePfS_PiS0_iii,@"STO_CUDA_ENTRY STV_DEFAULT"
_Z12Kernel_normePfS_PiS0_iii:
.text._Z12Kernel_normePfS_PiS0_iii:
[----:B------:R-:W-:Y:S01]  /*0000*/  LDC R1, c[0x0][0x37c] ;  /* 0x0000df00ff017b82 */ /* 0x000fe20000000800 */
[----:B------:R-:W0:Y:S07]  /*0010*/  S2R R6, SR_TID.X ;  /* 0x0000000000067919 */ /* 0x000e2e0000002100 */
[----:B------:R-:W0:Y:S01]  /*0020*/  S2UR UR4, SR_CTAID.X ;  /* 0x00000000000479c3 */ /* 0x000e220000002500 */
[----:B------:R-:W1:Y:S07]  /*0030*/  LDCU UR5, c[0x0][0x3a0] ;  /* 0x00007400ff0577ac */ /* 0x000e6e0008000800 */
[----:B------:R-:W0:Y:S02]  /*0040*/  LDC R3, c[0x0][0x360] ;  /* 0x0000d800ff037b82 */ /* 0x000e240000000800 */
[----:B0-----:R-:W-:Y:S01]  /*0050*/  IMAD R6, R3, UR4, R6 ;  /* 0x0000000403067c24 */ /* 0x001fe2000f8e0206 */
[----:B-1----:R-:W-:-:S04]  /*0060*/  USHF.R.S32.HI UR4, URZ, 0x1f, UR5 ;  /* 0x0000001fff047899 */ /* 0x002fc80008011405 */
[----:B------:R-:W-:-:S04]  /*0070*/  ISETP.GE.U32.AND P0, PT, R6, UR5, PT ;  /* 0x0000000506007c0c */ /* 0x000fc8000bf06070 */
[----:B------:R-:W-:-:S13]  /*0080*/  ISETP.GE.AND.EX P0, PT, RZ, UR4, PT, P0 ;  /* 0x00000004ff007c0c */ /* 0x000fda000bf06300 */
[----:B------:R-:W-:Y:S05]  /*0090*/  @P0 EXIT ;  /* 0x000000000000094d */ /* 0x000fea0003800000 */
[----:B------:R-:W0:Y:S01]  /*00a0*/  LDCU.64 UR6, c[0x0][0x398] ;  /* 0x00007300ff0677ac */ /* 0x000e220008000a00 */
[----:B------:R-:W-:Y:S01]  /*00b0*/  IMAD.SHL.U32 R0, R6, 0x4, RZ ;  /* 0x0000000406007824 */ /* 0x000fe200078e00ff */
[----:B------:R-:W-:Y:S01]  /*00c0*/  SHF.R.U32.HI R2, RZ, 0x1e, R6 ;  /* 0x0000001eff027819 */ /* 0x000fe20000011606 */
[----:B------:R-:W1:Y:S01]  /*00d0*/  LDCU.64 UR4, c[0x0][0x358] ;  /* 0x00006b00ff0477ac */ /* 0x000e620008000a00 */
[----:B------:R-:W2:Y:S02]  /*00e0*/  LDCU.64 UR10, c[0x0][0x380] ;  /* 0x00007000ff0a77ac */ /* 0x000ea40008000a00 */
[----:B0-----:R-:W-:-:S04]  /*00f0*/  IADD3 R4, P0, PT, R0, UR6, RZ ;  /* 0x0000000600047c10 */ /* 0x001fc8000ff1e0ff */
[----:B------:R-:W-:-:S05]  /*0100*/  IADD3.X R5, PT, PT, R2, UR7, RZ, P0, !PT ;  /* 0x0000000702057c10 */ /* 0x000fca00087fe4ff */
[----:B-1----:R-:W3:Y:S01]  /*0110*/  LDG.E R3, desc[UR4][R4.64] ;  /* 0x0000000404037981 */ /* 0x002ee2000c1e1900 */
[----:B------:R-:W-:Y:S01]  /*0120*/  BSSY.RECONVERGENT B0, `(.L_x_57) ;  /* 0x00000af000007945 */ /* 0x000fe20003800200 */
[----:B------:R-:W-:Y:S01]  /*0130*/  IMAD.MOV.U32 R9, RZ, RZ, RZ ;  /* 0x000000ffff097224 */ /* 0x000fe200078e00ff */
[----:B---3--:R-:W-:-:S13]  /*0140*/  ISETP.GE.AND P0, PT, R3, 0x1, PT ;  /* 0x000000010300780c */ /* 0x008fda0003f06270 */
[----:B--2---:R-:W-:Y:S05]  /*0150*/  @!P0 BRA `(.L_x_58) ;  /* 0x0000000800ac8947 */ /* 0x004fea0003800000 */
[----:B------:R-:W0:Y:S01]  /*0160*/  LDCU UR8, c[0x0][0x3a8] ;  /* 0x00007500ff0877ac */ /* 0x000e220008000800 */
[C---:B------:R-:W-:Y:S01]  /*0170*/  ISETP.GE.U32.AND P1, PT, R3.reuse, 0x8, PT ;  /* 0x000000080300780c */ /* 0x040fe20003f26070 */
[----:B------:R-:W-:Y:S01]  /*0180*/  BSSY.RECONVERGENT B1, `(.L_x_59) ;  /* 0x0000054000017945 */ /* 0x000fe20003800200 */
[----:B------:R-:W-:Y:S01]  /*0190*/  LOP3.LUT R4, R3, 0x7, RZ, 0xc0, !PT ;  /* 0x0000000703047812 */ /* 0x000fe200078ec0ff */
[----:B------:R-:W1:Y:S01]  /*01a0*/  LDCU UR9, c[0x0][0x3a4] ;  /* 0x00007480ff0977ac */ /* 0x000e620008000800 */
[----:B------:R-:W-:Y:S02]  /*01b0*/  IMAD.MOV.U32 R9, RZ, RZ, RZ ;  /* 0x000000ffff097224 */ /* 0x000fe400078e00ff */
[----:B------:R-:W-:Y:S01]  /*01c0*/  ISETP.NE.AND P0, PT, R4, RZ, PT ;  /* 0x000000ff0400720c */ /* 0x000fe20003f05270 */
[----:B------:R-:W-:Y:S01]  /*01d0*/  IMAD.MOV.U32 R5, RZ, RZ, RZ ;  /* 0x000000ffff057224 */ /* 0x000fe200078e00ff */
[----:B0-----:R-:W-:Y:S02]  /*01e0*/  USHF.R.S32.HI UR6, URZ, 0x1f, UR8 ;  /* 0x0000001fff067899 */ /* 0x001fe40008011408 */
[----:B------:R-:W-:Y:S01]  /*01f0*/  IMAD.WIDE.U32 R12, R6, UR8, RZ ;  /* 0x00000008060c7c25 */ /* 0x000fe2000f8e00ff */
[----:B-1----:R-:W-:-:S03]  /*0200*/  USHF.R.S32.HI UR7, URZ, 0x1f, UR9 ;  /* 0x0000001fff077899 */ /* 0x002fc60008011409 */
[----:B------:R-:W-:-:S04]  /*0210*/  IMAD.WIDE.U32 R14, R6, UR9, RZ ;  /* 0x00000009060e7c25 */ /* 0x000fc8000f8e00ff */
[C---:B------:R-:W-:Y:S02]  /*0220*/  IMAD R7, R6.reuse, UR6, RZ ;  /* 0x0000000606077c24 */ /* 0x040fe4000f8e02ff */
[----:B------:R-:W-:Y:S02]  /*0230*/  IMAD R11, R6, UR7, RZ ;  /* 0x00000007060b7c24 */ /* 0x000fe4000f8e02ff */
[----:B------:R-:W-:Y:S02]  /*0240*/  IMAD.IADD R6, R13, 0x1, R7 ;  /* 0x000000010d067824 */ /* 0x000fe400078e0207 */
[----:B------:R-:W-:Y:S01]  /*0250*/  IMAD.IADD R7, R15, 0x1, R11 ;  /* 0x000000010f077824 */ /* 0x000fe200078e020b */
[----:B------:R-:W-:Y:S06]  /*0260*/  @!P1 BRA `(.L_x_60) ;  /* 0x0000000400149947 */ /* 0x000fec0003800000 */
[----:B------:R-:W0:Y:S01]  /*0270*/  LDCU.64 UR6, c[0x0][0x390] ;  /* 0x00007200ff0677ac */ /* 0x000e220008000a00 */
[----:B------:R-:W-:Y:S01]  /*0280*/  LOP3.LUT R5, R3, 0x7ffffff8, RZ, 0xc0, !PT ;  /* 0x7ffffff803057812 */ /* 0x000fe200078ec0ff */
[----:B------:R-:W-:-:S04]  /*0290*/  IMAD.MOV.U32 R9, RZ, RZ, RZ ;  /* 0x000000ffff097224 */ /* 0x000fc800078e00ff */
[----:B------:R-:W-:Y:S01]  /*02a0*/  IMAD.MOV R8, RZ, RZ, -R5 ;  /* 0x000000ffff087224 */ /* 0x000fe200078e0a05 */
[----:B0-----:R-:W-:-:S04]  /*02b0*/  LEA R10, P1, R12, UR6, 0x2 ;  /* 0x000000060c0a7c11 */ /* 0x001fc8000f8210ff */
[----:B------:R-:W-:Y:S02]  /*02c0*/  IADD3 R10, P2, PT, R10, 0x10, RZ ;  /* 0x000000100a0a7810 */ /* 0x000fe40007f5e0ff */
[----:B------:R-:W-:-:S05]  /*02d0*/  LEA.HI.X R11, R12, UR7, R6, 0x2, P1 ;  /* 0x000000070c0b7c11 */ /* 0x000fca00088f1406 */
[----:B------:R-:W-:-:S07]  /*02e0*/  IMAD.X R11, RZ, RZ, R11, P2 ;  /* 0x000000ffff0b7224 */ /* 0x000fce00010e060b */
.L_x_61:
[----:B------:R-:W2:Y:S04]  /*02f0*/  LDG.E R17, desc[UR4][R10.64+-0x10] ;  /* 0xfffff0040a117981 */ /* 0x000ea8000c1e1900 */
[----:B------:R-:W3:Y:S04]  /*0300*/  LDG.E R19, desc[UR4][R10.64+-0xc] ;  /* 0xfffff4040a137981 */ /* 0x000ee8000c1e1900 */
[----:B------:R-:W4:Y:S04]  /*0310*/  LDG.E R16, desc[UR4][R10.64+-0x8] ;  /* 0xfffff8040a107981 */ /* 0x000f28000c1e1900 */
[----:B------:R-:W5:Y:S04]  /*0320*/  LDG.E R18, desc[UR4][R10.64+-0x4] ;  /* 0xfffffc040a127981 */ /* 0x000f68000c1e1900 */
[----:B------:R-:W5:Y:S04]  /*0330*/  LDG.E R23, desc[UR4][R10.64] ;  /* 0x000000040a177981 */ /* 0x000f68000c1e1900 */
[----:B------:R-:W5:Y:S04]  /*0340*/  LDG.E R22, desc[UR4][R10.64+0x4] ;  /* 0x000004040a167981 */ /* 0x000f68000c1e1900 */
[----:B------:R-:W5:Y:S04]  /*0350*/  LDG.E R28, desc[UR4][R10.64+0x8] ;  /* 0x000008040a1c7981 */ /* 0x000f68000c1e1900 */
[----:B------:R-:W5:Y:S01]  /*0360*/  LDG.E R26, desc[UR4][R10.64+0xc] ;  /* 0x00000c040a1a7981 */ /* 0x000f62000c1e1900 */
[----:B--2---:R-:W-:-:S04]  /*0370*/  IADD3 R20, P1, PT, R17, R14, RZ ;  /* 0x0000000e11147210 */ /* 0x004fc80007f3e0ff */
[-C--:B------:R-:W-:Y:S02]  /*0380*/  LEA.HI.X.SX32 R21, R17, R7.reuse, 0x1, P1 ;  /* 0x0000000711157211 */ /* 0x080fe400008f0eff */
[C---:B------:R-:W-:Y:S02]  /*0390*/  LEA R24, P1, R20.reuse, UR10, 0x2 ;  /* 0x0000000a14187c11 */ /* 0x040fe4000f8210ff */
[C---:B---3--:R-:W-:Y:S02]  /*03a0*/  IADD3 R17, P2, PT, R19.reuse, R14, RZ ;  /* 0x0000000e13117210 */ /* 0x048fe40007f5e0ff */
[----:B------:R-:W-:Y:S02]  /*03b0*/  LEA.HI.X R25, R20, UR11, R21, 0x2, P1 ;  /* 0x0000000b14197c11 */ /* 0x000fe400088f1415 */
[----:B------:R-:W-:Y:S02]  /*03c0*/  LEA.HI.X.SX32 R19, R19, R7, 0x1, P2 ;  /* 0x0000000713137211 */ /* 0x000fe400010f0eff */
[C---:B------:R-:W-:Y:S01]  /*03d0*/  LEA R20, P1, R17.reuse, UR10, 0x2 ;  /* 0x0000000a11147c11 */ /* 0x040fe2000f8210ff */
[----:B------:R-:W2:Y:S03]  /*03e0*/  LDG.E R24, desc[UR4][R24.64] ;  /* 0x0000000418187981 */ /* 0x000ea6000c1e1900 */
[----:B------:R-:W-:-:S02]  /*03f0*/  LEA.HI.X R21, R17, UR11, R19, 0x2, P1 ;  /* 0x0000000b11157c11 */ /* 0x000fc400088f1413 */
[-C--:B----4-:R-:W-:Y:S02]  /*0400*/  IADD3 R17, P1, PT, R16, R14.reuse, RZ ;  /* 0x0000000e10117210 */ /* 0x090fe40007f3e0ff */
[----:B-----5:R-:W-:Y:S02]  /*0410*/  IADD3 R19, P2, PT, R18, R14, RZ ;  /* 0x0000000e12137210 */ /* 0x020fe40007f5e0ff */
[----:B------:R-:W-:Y:S01]  /*0420*/  LEA.HI.X.SX32 R27, R16, R7, 0x1, P1 ;  /* 0x00000007101b7211 */ /* 0x000fe200008f0eff */
[----:B------:R-:W3:Y:S01]  /*0430*/  LDG.E R25, desc[UR4][R20.64] ;  /* 0x0000000414197981 */ /* 0x000ee2000c1e1900 */
[----:B------:R-:W-:-:S04]  /*0440*/  LEA R16, P1, R17, UR10, 0x2 ;  /* 0x0000000a11107c11 */ /* 0x000fc8000f8210ff */
[----:B------:R-:W-:Y:S02]  /*0450*/  LEA.HI.X R17, R17, UR11, R27, 0x2, P1 ;  /* 0x0000000b11117c11 */ /* 0x000fe400088f141b */
[----:B------:R-:W-:Y:S02]  /*0460*/  LEA.HI.X.SX32 R27, R18, R7, 0x1, P2 ;  /* 0x00000007121b7211 */ /* 0x000fe400010f0eff */
[----:B------:R-:W-:-:S04]  /*0470*/  LEA R18, P1, R19, UR10, 0x2 ;  /* 0x0000000a13127c11 */ /* 0x000fc8000f8210ff */
[----:B------:R-:W-:Y:S02]  /*0480*/  LEA.HI.X R19, R19, UR11, R27, 0x2, P1 ;  /* 0x0000000b13137c11 */ /* 0x000fe400088f141b */
[----:B------:R0:W4:Y:S04]  /*0490*/  LDG.E R27, desc[UR4][R16.64] ;  /* 0x00000004101b7981 */ /* 0x000128000c1e1900 */
[----:B------:R1:W5:Y:S01]  /*04a0*/  LDG.E R29, desc[UR4][R18.64] ;  /* 0x00000004121d7981 */ /* 0x000362000c1e1900 */
[----:B0-----:R-:W-:-:S04]  /*04b0*/  IADD3 R16, P1, PT, R23, R14, RZ ;  /* 0x0000000e17107210 */ /* 0x001fc80007f3e0ff */
[-C--:B------:R-:W-:Y:S02]  /*04c0*/  LEA.HI.X.SX32 R21, R23, R7.reuse, 0x1, P1 ;  /* 0x0000000717157211 */ /* 0x080fe400008f0eff */
[----:B------:R-:W-:Y:S02]  /*04d0*/  LEA R20, P1, R16, UR10, 0x2 ;  /* 0x0000000a10147c11 */ /* 0x000fe4000f8210ff */
[----:B------:R-:W-:Y:S02]  /*04e0*/  IADD3 R23, P2, PT, R22, R14, RZ ;  /* 0x0000000e16177210 */ /* 0x000fe40007f5e0ff */
[----:B------:R-:W-:Y:S02]  /*04f0*/  LEA.HI.X R21, R16, UR11, R21, 0x2, P1 ;  /* 0x0000000b10157c11 */ /* 0x000fe400088f1415 */
[----:B------:R-:W-:Y:S02]  /*0500*/  LEA.HI.X.SX32 R16, R22, R7, 0x1, P2 ;  /* 0x0000000716107211 */ /* 0x000fe400010f0eff */
[C---:B------:R-:W-:Y:S01]  /*0510*/  LEA R22, P1, R23.reuse, UR10, 0x2 ;  /* 0x0000000a17167c11 */ /* 0x040fe2000f8210ff */
[----:B------:R-:W5:Y:S03]  /*0520*/  LDG.E R20, desc[UR4][R20.64] ;  /* 0x0000000414147981 */ /* 0x000f66000c1e1900 */
[----:B------:R-:W-:-:S02]  /*0530*/  LEA.HI.X R23, R23, UR11, R16, 0x2, P1 ;  /* 0x0000000b17177c11 */ /* 0x000fc400088f1410 */
[-C--:B------:R-:W-:Y:S02]  /*0540*/  IADD3 R17, P1, PT, R28, R14.reuse, RZ ;  /* 0x0000000e1c117210 */ /* 0x080fe40007f3e0ff */
[----:B-1----:R-:W-:Y:S01]  /*0550*/  IADD3 R19, P2, PT, R26, R14, RZ ;  /* 0x0000000e1a137210 */ /* 0x002fe20007f5e0ff */
[----:B------:R-:W5:Y:S01]  /*0560*/  LDG.E R22, desc[UR4][R22.64] ;  /* 0x0000000416167981 */ /* 0x000f62000c1e1900 */
[-C--:B------:R-:W-:Y:S02]  /*0570*/  LEA.HI.X.SX32 R28, R28, R7.reuse, 0x1, P1 ;  /* 0x000000071c1c7211 */ /* 0x080fe400008f0eff */
[C---:B------:R-:W-:Y:S02]  /*0580*/  LEA R16, P1, R17.reuse, UR10, 0x2 ;  /* 0x0000000a11107c11 */ /* 0x040fe4000f8210ff */
[----:B------:R-:W-:Y:S02]  /*0590*/  LEA.HI.X.SX32 R26, R26, R7, 0x1, P2 ;  /* 0x000000071a1a7211 */ /* 0x000fe400010f0eff */
[----:B------:R-:W-:-:S02]  /*05a0*/  LEA.HI.X R17, R17, UR11, R28, 0x2, P1 ;  /* 0x0000000b11117c11 */ /* 0x000fc400088f141c */
[----:B------:R-:W-:-:S03]  /*05b0*/  LEA R18, P1, R19, UR10, 0x2 ;  /* 0x0000000a13127c11 */ /* 0x000fc6000f8210ff */
[----:B------:R-:W5:Y:S01]  /*05c0*/  LDG.E R16, desc[UR4][R16.64] ;  /* 0x0000000410107981 */ /* 0x000f62000c1e1900 */
[----:B------:R-:W-:-:S05]  /*05d0*/  LEA.HI.X R19, R19, UR11, R26, 0x2, P1 ;  /* 0x0000000b13137c11 */ /* 0x000fca00088f141a */
[----:B------:R-:W5:Y:S01]  /*05e0*/  LDG.E R18, desc[UR4][R18.64] ;  /* 0x0000000412127981 */ /* 0x000f62000c1e1900 */
[----:B------:R-:W-:-:S05]  /*05f0*/  VIADD R8, R8, 0x8 ;  /* 0x0000000808087836 */ /* 0x000fca0000000000 */
[----:B------:R-:W-:Y:S02]  /*0600*/  ISETP.NE.AND P1, PT, R8, RZ, PT ;  /* 0x000000ff0800720c */ /* 0x000fe40003f25270 */
[----:B------:R-:W-:-:S05]  /*0610*/  IADD3 R10, P2, PT, R10, 0x20, RZ ;  /* 0x000000200a0a7810 */ /* 0x000fca0007f5e0ff */
[----:B------:R-:W-:Y:S02]  /*0620*/  IMAD.X R11, RZ, RZ, R11, P2 ;  /* 0x000000ffff0b7224 */ /* 0x000fe400010e060b */
[----:B--2---:R-:W-:-:S04]  /*0630*/  FFMA R24, R24, R24, R9 ;  /* 0x0000001818187223 */ /* 0x004fc80000000009 */
[----:B---3--:R-:W-:-:S04]  /*0640*/  FFMA R24, R25, R25, R24 ;  /* 0x0000001919187223 */ /* 0x008fc80000000018 */
[----:B----4-:R-:W-:-:S04]  /*0650*/  FFMA R24, R27, R27, R24 ;  /* 0x0000001b1b187223 */ /* 0x010fc80000000018 */
[----:B-----5:R-:W-:-:S04]  /*0660*/  FFMA R29, R29, R29, R24 ;  /* 0x0000001d1d1d7223 */ /* 0x020fc80000000018 */
[----:B------:R-:W-:-:S04]  /*0670*/  FFMA R29, R20, R20, R29 ;  /* 0x00000014141d7223 */ /* 0x000fc8000000001d */
[----:B------:R-:W-:-:S04]  /*0680*/  FFMA R29, R22, R22, R29 ;  /* 0x00000016161d7223 */ /* 0x000fc8000000001d */
[----:B------:R-:W-:-:S04]  /*0690*/  FFMA R29, R16, R16, R29 ;  /* 0x00000010101d7223 */ /* 0x000fc8000000001d */
[----:B------:R-:W-:Y:S01]  /*06a0*/  FFMA R9, R18, R18, R29 ;  /* 0x0000001212097223 */ /* 0x000fe2000000001d */
[----:B------:R-:W-:Y:S06]  /*06b0*/  @P1 BRA `(.L_x_61) ;  /* 0xfffffffc000c1947 */ /* 0x000fec000383ffff */
.L_x_60:
[----:B------:R-:W-:Y:S05]  /*06c0*/  BSYNC.RECONVERGENT B1 ;  /* 0x0000000000017941 */ /* 0x000fea0003800200 */
.L_x_59:
[----:B------:R-:W-:Y:S05]  /*06d0*/  @!P0 BRA `(.L_x_58) ;  /* 0x00000004004c8947 */ /* 0x000fea0003800000 */
[----:B------:R-:W-:Y:S01]  /*06e0*/  ISETP.GE.U32.AND P1, PT, R4, 0x4, PT ;  /* 0x000000040400780c */ /* 0x000fe20003f26070 */
[----:B------:R-:W-:Y:S01]  /*06f0*/  BSSY.RECONVERGENT B1, `(.L_x_62) ;  /* 0x0000027000017945 */ /* 0x000fe20003800200 */
[----:B------:R-:W-:-:S04]  /*0700*/  LOP3.LUT R22, R3, 0x3, RZ, 0xc0, !PT ;  /* 0x0000000303167812 */ /* 0x000fc800078ec0ff */
[----:B------:R-:W-:-:S07]  /*0710*/  ISETP.NE.AND P0, PT, R22, RZ, PT ;  /* 0x000000ff1600720c */ /* 0x000fce0003f05270 */
[----:B------:R-:W-:Y:S06]  /*0720*/  @!P1 BRA `(.L_x_63) ;  /* 0x00000000008c9947 */ /* 0x000fec0003800000 */
[----:B------:R-:W0:Y:S01]  /*0730*/  LDCU.64 UR6, c[0x0][0x390] ;  /* 0x00007200ff0677ac */ /* 0x000e220008000a00 */
[----:B------:R-:W-:-:S05]  /*0740*/  IADD3 R4, P1, PT, R5, R12, RZ ;  /* 0x0000000c05047210 */ /* 0x000fca0007f3e0ff */
[----:B------:R-:W-:Y:S01]  /*0750*/  IMAD.X R11, RZ, RZ, R6, P1 ;  /* 0x000000ffff0b7224 */ /* 0x000fe200008e0606 */
[----:B0-----:R-:W-:-:S04]  /*0760*/  LEA R10, P1, R4, UR6, 0x2 ;  /* 0x00000006040a7c11 */ /* 0x001fc8000f8210ff */
[----:B------:R-:W-:Y:S01]  /*0770*/  LEA.HI.X R11, R4, UR7, R11, 0x2, P1 ;  /* 0x00000007040b7c11 */ /* 0x000fe200088f140b */
[----:B------:R-:W0:Y:S04]  /*0780*/  LDCU.64 UR6, c[0x0][0x380] ;  /* 0x00007000ff0677ac */ /* 0x000e280008000a00 */
[----:B------:R-:W2:Y:S04]  /*0790*/  LDG.E R8, desc[UR4][R10.64] ;  /* 0x000000040a087981 */ /* 0x000ea8000c1e1900 */
[----:B------:R-:W3:Y:S04]  /*07a0*/  LDG.E R16, desc[UR4][R10.64+0x4] ;  /* 0x000004040a107981 */ /* 0x000ee8000c1e1900 */
[----:B------:R-:W4:Y:S04]  /*07b0*/  LDG.E R20, desc[UR4][R10.64+0x8] ;  /* 0x000008040a147981 */ /* 0x000f28000c1e1900 */
[----:B------:R1:W5:Y:S01]  /*07c0*/  LDG.E R4, desc[UR4][R10.64+0xc] ;  /* 0x00000c040a047981 */ /* 0x000362000c1e1900 */
[----:B--2---:R-:W-:-:S02]  /*07d0*/  IADD3 R19, P1, PT, R8, R14, RZ ;  /* 0x0000000e08137210 */ /* 0x004fc40007f3e0ff */
[-C--:B---3--:R-:W-:Y:S02]  /*07e0*/  IADD3 R17, P2, PT, R16, R14.reuse, RZ ;  /* 0x0000000e10117210 */ /* 0x088fe40007f5e0ff */
[-C--:B------:R-:W-:Y:S02]  /*07f0*/  LEA.HI.X.SX32 R24, R8, R7.reuse, 0x1, P1 ;  /* 0x0000000708187211 */ /* 0x080fe400008f0eff */
[----:B0-----:R-:W-:Y:S02]  /*0800*/  LEA R18, P1, R19, UR6, 0x2 ;  /* 0x0000000613127c11 */ /* 0x001fe4000f8210ff */
[----:B------:R-:W-:Y:S02]  /*0810*/  LEA.HI.X.SX32 R8, R16, R7, 0x1, P2 ;  /* 0x0000000710087211 */ /* 0x000fe400010f0eff */
[----:B------:R-:W-:Y:S02]  /*0820*/  LEA R16, P2, R17, UR6, 0x2 ;  /* 0x0000000611107c11 */ /* 0x000fe4000f8410ff */
[----:B----4-:R-:W-:-:S02]  /*0830*/  IADD3 R21, P3, PT, R20, R14, RZ ;  /* 0x0000000e14157210 */ /* 0x010fc40007f7e0ff */
[----:B------:R-:W-:Y:S02]  /*0840*/  LEA.HI.X R19, R19, UR7, R24, 0x2, P1 ;  /* 0x0000000713137c11 */ /* 0x000fe400088f1418 */
[----:B------:R-:W-:Y:S02]  /*0850*/  LEA.HI.X R17, R17, UR7, R8, 0x2, P2 ;  /* 0x0000000711117c11 */ /* 0x000fe400090f1408 */
[----:B------:R-:W-:Y:S01]  /*0860*/  LEA.HI.X.SX32 R20, R20, R7, 0x1, P3 ;  /* 0x0000000714147211 */ /* 0x000fe200018f0eff */
[----:B------:R-:W2:Y:S01]  /*0870*/  LDG.E R18, desc[UR4][R18.64] ;  /* 0x0000000412127981 */ /* 0x000ea2000c1e1900 */
[C---:B-1----:R-:W-:Y:S02]  /*0880*/  LEA R10, P1, R21.reuse, UR6, 0x2 ;  /* 0x00000006150a7c11 */ /* 0x042fe4000f8210ff */
[----:B-----5:R-:W-:Y:S01]  /*0890*/  IADD3 R8, P2, PT, R4, R14, RZ ;  /* 0x0000000e04087210 */ /* 0x020fe20007f5e0ff */
[----:B------:R-:W3:Y:S01]  /*08a0*/  LDG.E R16, desc[UR4][R16.64] ;  /* 0x0000000410107981 */ /* 0x000ee2000c1e1900 */
[----:B------:R-:W-:-:S02]  /*08b0*/  LEA.HI.X R11, R21, UR7, R20, 0x2, P1 ;  /* 0x00000007150b7c11 */ /* 0x000fc400088f1414 */
[----:B------:R-:W-:Y:S02]  /*08c0*/  LEA.HI.X.SX32 R21, R4, R7, 0x1, P2 ;  /* 0x0000000704157211 */ /* 0x000fe400010f0eff */
[C---:B------:R-:W-:Y:S01]  /*08d0*/  LEA R20, P1, R8.reuse, UR6, 0x2 ;  /* 0x0000000608147c11 */ /* 0x040fe2000f8210ff */
[----:B------:R-:W4:Y:S03]  /*08e0*/  LDG.E R10, desc[UR4][R10.64] ;  /* 0x000000040a0a7981 */ /* 0x000f26000c1e1900 */
[----:B------:R-:W-:-:S05]  /*08f0*/  LEA.HI.X R21, R8, UR7, R21, 0x2, P1 ;  /* 0x0000000708157c11 */ /* 0x000fca00088f1415 */
[----:B------:R-:W5:Y:S01]  /*0900*/  LDG.E R20, desc[UR4][R20.64] ;  /* 0x0000000414147981 */ /* 0x000f62000c1e1900 */
[----:B------:R-:W-:Y:S02]  /*0910*/  VIADD R5, R5, 0x4 ;  /* 0x0000000405057836 */ /* 0x000fe40000000000 */
[----:B--2---:R-:W-:-:S04]  /*0920*/  FFMA R9, R18, R18, R9 ;  /* 0x0000001212097223 */ /* 0x004fc80000000009 */
[----:B---3--:R-:W-:-:S04]  /*0930*/  FFMA R9, R16, R16, R9 ;  /* 0x0000001010097223 */ /* 0x008fc80000000009 */
[----:B----4-:R-:W-:-:S04]  /*0940*/  FFMA R9, R10, R10, R9 ;  /* 0x0000000a0a097223 */ /* 0x010fc80000000009 */
[----:B-----5:R-:W-:-:S07]  /*0950*/  FFMA R9, R20, R20, R9 ;  /* 0x0000001414097223 */ /* 0x020fce0000000009 */
.L_x_63:
[----:B------:R-:W-:Y:S05]  /*0960*/  BSYNC.RECONVERGENT B1 ;  /* 0x0000000000017941 */ /* 0x000fea0003800200 */
.L_x_62:
[----:B------:R-:W-:Y:S05]  /*0970*/  @!P0 BRA `(.L_x_58) ;  /* 0x0000000000a48947 */ /* 0x000fea0003800000 */
[----:B------:R-:W-:Y:S01]  /*0980*/  ISETP.NE.AND P1, PT, R22, 0x1, PT ;  /* 0x000000011600780c */ /* 0x000fe20003f25270 */
[----:B------:R-:W-:Y:S01]  /*0990*/  BSSY.RECONVERGENT B1, `(.L_x_64) ;  /* 0x0000019000017945 */ /* 0x000fe20003800200 */
[----:B------:R-:W-:-:S04]  /*09a0*/  LOP3.LUT R3, R3, 0x1, RZ, 0xc0, !PT ;  /* 0x0000000103037812 */ /* 0x000fc800078ec0ff */
[----:B------:R-:W-:-:S07]  /*09b0*/  ISETP.NE.U32.AND P0, PT, R3, 0x1, PT ;  /* 0x000000010300780c */ /* 0x000fce0003f05070 */
        /* <DEDUP_REMOVED lines=8> */
[----:B------:R-:W3:Y:S01]  /*0a40*/  LDG.E R8, desc[UR4][R18.64+0x4] ;  /* 0x0000040412087981 */ /* 0x000ee2000c1e1900 */
[----:B--2---:R-:W-:-:S02]  /*0a50*/  IADD3 R4, P1, PT, R3, R14, RZ ;  /* 0x0000000e03047210 */ /* 0x004fc40007f3e0ff */
[----:B---3--:R-:W-:Y:S02]  /*0a60*/  IADD3 R17, P2, PT, R8, R14, RZ ;  /* 0x0000000e08117210 */ /* 0x008fe40007f5e0ff */
[-C--:B------:R-:W-:Y:S02]  /*0a70*/  LEA.HI.X.SX32 R3, R3, R7.reuse, 0x1, P1 ;  /* 0x0000000703037211 */ /* 0x080fe400008f0eff */
[----:B0-----:R-:W-:Y:S02]  /*0a80*/  LEA R10, P1, R4, UR6, 0x2 ;  /* 0x00000006040a7c11 */ /* 0x001fe4000f8210ff */
[----:B------:R-:W-:Y:S02]  /*0a90*/  LEA.HI.X.SX32 R8, R8, R7, 0x1, P2 ;  /* 0x0000000708087211 */ /* 0x000fe400010f0eff */
[----:B------:R-:W-:Y:S02]  /*0aa0*/  LEA R16, P2, R17, UR6, 0x2 ;  /* 0x0000000611107c11 */ /* 0x000fe4000f8410ff */
[----:B------:R-:W-:-:S02]  /*0ab0*/  LEA.HI.X R11, R4, UR7, R3, 0x2, P1 ;  /* 0x00000007040b7c11 */ /* 0x000fc400088f1403 */
[----:B------:R-:W-:-:S03]  /*0ac0*/  LEA.HI.X R17, R17, UR7, R8, 0x2, P2 ;  /* 0x0000000711117c11 */ /* 0x000fc600090f1408 */
[----:B------:R-:W2:Y:S04]  /*0ad0*/  LDG.E R10, desc[UR4][R10.64] ;  /* 0x000000040a0a7981 */ /* 0x000ea8000c1e1900 */
[----:B------:R-:W3:Y:S01]  /*0ae0*/  LDG.E R16, desc[UR4][R16.64] ;  /* 0x0000000410107981 */ /* 0x000ee2000c1e1900 */
[----:B------:R-:W-:Y:S02]  /*0af0*/  VIADD R5, R5, 0x2 ;  /* 0x0000000205057836 */ /* 0x000fe40000000000 */
[----:B--2---:R-:W-:-:S04]  /*0b00*/  FFMA R9, R10, R10, R9 ;  /* 0x0000000a0a097223 */ /* 0x004fc80000000009 */
[----:B---3--:R-:W-:-:S07]  /*0b10*/  FFMA R9, R16, R16, R9 ;  /* 0x0000001010097223 */ /* 0x008fce0000000009 */
.L_x_65:
[----:B------:R-:W-:Y:S05]  /*0b20*/  BSYNC.RECONVERGENT B1 ;  /* 0x0000000000017941 */ /* 0x000fea0003800200 */
.L_x_64:
[----:B------:R-:W-:Y:S05]  /*0b30*/  @P0 BRA `(.L_x_58) ;  /* 0x0000000000340947 */ /* 0x000fea0003800000 */
[----:B------:R-:W0:Y:S01]  /*0b40*/  LDCU.64 UR6, c[0x0][0x390] ;  /* 0x00007200ff0677ac */ /* 0x000e220008000a00 */
[----:B------:R-:W-:-:S05]  /*0b50*/  IADD3 R5, P0, PT, R5, R12, RZ ;  /* 0x0000000c05057210 */ /* 0x000fca0007f1e0ff */
[----:B------:R-:W-:Y:S01]  /*0b60*/  IMAD.X R6, RZ, RZ, R6, P0 ;  /* 0x000000ffff067224 */ /* 0x000fe200000e0606 */
[----:B0-----:R-:W-:-:S04]  /*0b70*/  LEA R4, P0, R5, UR6, 0x2 ;  /* 0x0000000605047c11 */ /* 0x001fc8000f8010ff */
[----:B------:R-:W-:Y:S01]  /*0b80*/  LEA.HI.X R5, R5, UR7, R6, 0x2, P0 ;  /* 0x0000000705057c11 */ /* 0x000fe200080f1406 */
[----:B------:R-:W0:Y:S04]  /*0b90*/  LDCU.64 UR6, c[0x0][0x380] ;  /* 0x00007000ff0677ac */ /* 0x000e280008000a00 */
[----:B------:R-:W2:Y:S02]  /*0ba0*/  LDG.E R4, desc[UR4][R4.64] ;  /* 0x0000000404047981 */ /* 0x000ea4000c1e1900 */
[----:B--2---:R-:W-:-:S04]  /*0bb0*/  IADD3 R14, P0, PT, R4, R14, RZ ;  /* 0x0000000e040e7210 */ /* 0x004fc80007f1e0ff */
[----:B------:R-:W-:Y:S02]  /*0bc0*/  LEA.HI.X.SX32 R7, R4, R7, 0x1, P0 ;  /* 0x0000000704077211 */ /* 0x000fe400000f0eff */
[----:B0-----:R-:W-:-:S04]  /*0bd0*/  LEA R6, P0, R14, UR6, 0x2 ;  /* 0x000000060e067c11 */ /* 0x001fc8000f8010ff */
[----:B------:R-:W-:-:S05]  /*0be0*/  LEA.HI.X R7, R14, UR7, R7, 0x2, P0 ;  /* 0x000000070e077c11 */ /* 0x000fca00080f1407 */
[----:B------:R-:W2:Y:S02]  /*0bf0*/  LDG.E R6, desc[UR4][R6.64] ;  /* 0x0000000406067981 */ /* 0x000ea4000c1e1900 */
[----:B--2---:R-:W-:-:S07]  /*0c00*/  FFMA R9, R6, R6, R9 ;  /* 0x0000000606097223 */ /* 0x004fce0000000009 */
.L_x_58:
[----:B------:R-:W-:Y:S05]  /*0c10*/  BSYNC.RECONVERGENT B0 ;  /* 0x0000000000007941 */ /* 0x000fea0003800200 */
.L_x_57:
[----:B------:R-:W0:Y:S02]  /*0c20*/  LDCU.64 UR6, c[0x0][0x388] ;  /* 0x00007100ff0677ac */ /* 0x000e240008000a00 */
[----:B0-----:R-:W-:-:S04]  /*0c30*/  IADD3 R4, P0, PT, R0, UR6, RZ ;  /* 0x0000000600047c10 */ /* 0x001fc8000ff1e0ff */
[----:B------:R-:W-:-:S05]  /*0c40*/  IADD3.X R5, PT, PT, R2, UR7, RZ, P0, !PT ;  /* 0x0000000702057c10 */ /* 0x000fca00087fe4ff */
[----:B------:R-:W-:Y:S01]  /*0c50*/  STG.E desc[UR4][R4.64], R9 ;  /* 0x0000000904007986 */ /* 0x000fe2000c101904 */
[----:B------:R-:W-:Y:S05]  /*0c60*/  EXIT ;  /* 0x000000000000794d */ /* 0x000fea0003800000 */
.L_x_66:
        /* <DEDUP_REMOVED lines=9> */
.L_x_70:


//--------------------- .nv.shared.reserved.0     --------------------------
	.section	.nv.shared.reserved.0,"aw",@nobits
	.weak		__nv_reservedSMEM_offset_0_alias
	.size		__nv_reservedSMEM_offset_0_alias, 0, 64
	.other		__nv_reservedSMEM_offset_0_alias,@"STO_CUDA_RESERVED_SHARED STV_DEFAULT"
__nv_reservedSMEM_offset_0_alias:
	.zero		0
	.zero		64


//--------------------- .nv.constant0._Z18Kernel_polimonialePfS_iiiPiS0_S0_ii --------------------------
	.section	.nv.constant0._Z18Kernel_polimonialePfS_iiiPiS0_S0_ii,"a",@progbits
	.sectionflags	@""
	.align	4
.nv.constant0._Z18Kernel_polimonialePfS_iiiPiS0_S0_ii:
	.zero		960


//--------------------- .nv.constant0._Z14Kernel_linearePfS_iiiPiS0_S0_i --------------------------
	.section	.nv.constant0._Z14Kernel_linearePfS_iiiPiS0_S0_i,"a",@progbits
	.sectionflags	@""
	.align	4
.nv.constant0._Z14Kernel_linearePfS_iiiPiS0_S0_i:
	.zero		956


//--------------------- .nv.constant0._Z11Kernel_gausPfS_S_iiiPifS0_S0_i --------------------------
	.section	.nv.constant0._Z11Kernel_gausPfS_S_iiiPifS0_S0_i,"a",@progbits
	.sectionflags	@""
	.align	4
.nv.constant0._Z11Kernel_gausPfS_S_iiiPifS0_S0_i:
	.zero		972


//--------------------- .nv.constant0._Z12Kernel_normePfS_PiS0_iii --------------------------
	.section	.nv.constant0._Z12Kernel_normePfS_PiS0_iii,"a",@progbits
	.sectionflags	@""
	.align	4
.nv.constant0._Z12Kernel_normePfS_PiS0_iii:
	.zero		940


//--------------------- SYMBOLS --------------------------

	.type		.nv.reservedSmem.offset0,@object
	.size		.nv.reservedSmem.offset0,0x4
